	.target	sm_90a

	.elftype	@"ET_EXEC"


//--------------------- .note.nv.tkinfo           --------------------------
	.section	.note.nv.tkinfo,"",@"SHT_NOTE"
	.sectionflags	@"SHF_NOTE_NV_TKINFO"
	.tkinfo
        /*0018*/ 	.word	0x00000002
        /*0030*/ 	.string	""
        /*0030*/ 	.string	"ptxas"
        /*0030*/ 	.string	"Cuda compilation tools, release 13.0, V13.0.88"
        /*0030*/ 	.string	"Build cuda_13.0.r13.0/compiler.36424714_0"
        /*0030*/ 	.string	"-arch sm_90a -m 64 "



//--------------------- .note.nv.cuinfo           --------------------------
	.section	.note.nv.cuinfo,"",@"SHT_NOTE"
	.sectionflags	@"SHF_NOTE_NV_CUINFO"
        /*0018*/ 	.short	0x0002
        /*001a*/ 	.short	0x005a
        /*001c*/ 	.short	0x0082
	.zero		2


//--------------------- .nv.info                  --------------------------
	.section	.nv.info,"",@"SHT_CUDA_INFO"
	.align	4


	//----- nvinfo : EIATTR_REGCOUNT
	.align		4
        /*0000*/ 	.byte	0x04, 0x2f
        /*0002*/ 	.short	(.L_12 - .L_11)
	.align		4
.L_11:
        /*0004*/ 	.word	index@(_ZN7cutlass13device_kernelIN5flash19enable_sm80_to_sm89INS1_16FlashAttnFwdSm80INS1_25CollectiveMainloopFwdSm80ILi8ELi1ELb0EN4cute5tupleIJNS5_1CILi128EEENS7_ILi48EEENS7_ILi256EEEEEELi256ENS_6half_tEfNS_4arch4Sm80ELb1ELb0ELb0ELb1ELb1ELb1ELb1ELb0EEENS1_21CollectiveEpilogueFwdINS6_IJS8_SA_S9_EEENS6_IJNS7_ILi1EEESI_SI_EEESC_SE_Li256ELb1ELb1ELb0ELb0EEENS1_19SingleTileSchedulerILb1ELb0ELb1ELi128EEEEEEEEEvNT_6ParamsE)
        /*0008*/ 	.word	0x00000004


	//----- nvinfo : EIATTR_FRAME_SIZE
	.align		4
.L_12:
        /*000c*/ 	.byte	0x04, 0x11
        /*000e*/ 	.short	(.L_14 - .L_13)
	.align		4
.L_13:
        /*0010*/ 	.word	index@(_ZN7cutlass13device_kernelIN5flash19enable_sm80_to_sm89INS1_16FlashAttnFwdSm80INS1_25CollectiveMainloopFwdSm80ILi8ELi1ELb0EN4cute5tupleIJNS5_1CILi128EEENS7_ILi48EEENS7_ILi256EEEEEELi256ENS_6half_tEfNS_4arch4Sm80ELb1ELb0ELb0ELb1ELb1ELb1ELb1ELb0EEENS1_21CollectiveEpilogueFwdINS6_IJS8_SA_S9_EEENS6_IJNS7_ILi1EEESI_SI_EEESC_SE_Li256ELb1ELb1ELb0ELb0EEENS1_19SingleTileSchedulerILb1ELb0ELb1ELi128EEEEEEEEEvNT_6ParamsE)
        /*0014*/ 	.word	0x00000000


	//----- nvinfo : EIATTR_REGCOUNT
	.align		4
.L_14:
        /*0018*/ 	.byte	0x04, 0x2f
        /*001a*/ 	.short	(.L_16 - .L_15)
	.align		4
.L_15:
        /*001c*/ 	.word	index@(_ZN7cutlass13device_kernelIN5flash19enable_sm80_to_sm89INS1_16FlashAttnFwdSm80INS1_25CollectiveMainloopFwdSm80ILi8ELi1ELb0EN4cute5tupleIJNS5_1CILi128EEENS7_ILi96EEENS7_ILi256EEEEEELi256ENS_6half_tEfNS_4arch4Sm80ELb1ELb0ELb0ELb1ELb1ELb0ELb1ELb0EEENS1_21CollectiveEpilogueFwdINS6_IJS8_SA_S9_EEENS6_IJNS7_ILi1EEESI_SI_EEESC_SE_Li256ELb1ELb1ELb0ELb0EEENS1_19SingleTileSchedulerILb1ELb0ELb1ELi128EEEEEEEEEvNT_6ParamsE)
        /*0020*/ 	.word	0x00000004


	//----- nvinfo : EIATTR_FRAME_SIZE
	.align		4
.L_16:
        /*0024*/ 	.byte	0x04, 0x11
        /*0026*/ 	.short	(.L_18 - .L_17)
	.align		4
.L_17:
        /*0028*/ 	.word	index@(_ZN7cutlass13device_kernelIN5flash19enable_sm80_to_sm89INS1_16FlashAttnFwdSm80INS1_25CollectiveMainloopFwdSm80ILi8ELi1ELb0EN4cute5tupleIJNS5_1CILi128EEENS7_ILi96EEENS7_ILi256EEEEEELi256ENS_6half_tEfNS_4arch4Sm80ELb1ELb0ELb0ELb1ELb1ELb0ELb1ELb0EEENS1_21CollectiveEpilogueFwdINS6_IJS8_SA_S9_EEENS6_IJNS7_ILi1EEESI_SI_EEESC_SE_Li256ELb1ELb1ELb0ELb0EEENS1_19SingleTileSchedulerILb1ELb0ELb1ELi128EEEEEEEEEvNT_6ParamsE)
        /*002c*/ 	.word	0x00000000


	//----- nvinfo : EIATTR_REGCOUNT
	.align		4
.L_18:
        /*0030*/ 	.byte	0x04, 0x2f
        /*0032*/ 	.short	(.L_20 - .L_19)
	.align		4
.L_19:
        /*0034*/ 	.word	index@(_ZN7cutlass13device_kernelIN5flash19enable_sm80_to_sm89INS1_16FlashAttnFwdSm80INS1_25CollectiveMainloopFwdSm80ILi8ELi1ELb0EN4cute5tupleIJNS5_1CILi128EEENS7_ILi96EEENS7_ILi256EEEEEELi256ENS_6half_tEfNS_4arch4Sm80ELb1ELb0ELb0ELb0ELb1ELb0ELb1ELb0EEENS1_21CollectiveEpilogueFwdINS6_IJS8_SA_S9_EEENS6_IJNS7_ILi1EEESI_SI_EEESC_SE_Li256ELb0ELb1ELb0ELb0EEENS1_30DynamicPersistentTileSchedulerILi256ELi256ELb0ELb1ELb0EEEEEEEEEvNT_6ParamsE)
        /*0038*/ 	.word	0x00000004


	//----- nvinfo : EIATTR_FRAME_SIZE
	.align		4
.L_20:
        /*003c*/ 	.byte	0x04, 0x11
        /*003e*/ 	.short	(.L_22 - .L_21)
	.align		4
.L_21:
        /*0040*/ 	.word	index@(_ZN7cutlass13device_kernelIN5flash19enable_sm80_to_sm89INS1_16FlashAttnFwdSm80INS1_25CollectiveMainloopFwdSm80ILi8ELi1ELb0EN4cute5tupleIJNS5_1CILi128EEENS7_ILi96EEENS7_ILi256EEEEEELi256ENS_6half_tEfNS_4arch4Sm80ELb1ELb0ELb0ELb0ELb1ELb0ELb1ELb0EEENS1_21CollectiveEpilogueFwdINS6_IJS8_SA_S9_EEENS6_IJNS7_ILi1EEESI_SI_EEESC_SE_Li256ELb0ELb1ELb0ELb0EEENS1_30DynamicPersistentTileSchedulerILi256ELi256ELb0ELb1ELb0EEEEEEEEEvNT_6ParamsE)
        /*0044*/ 	.word	0x00000000


	//----- nvinfo : EIATTR_REGCOUNT
	.align		4
.L_22:
        /*0048*/ 	.byte	0x04, 0x2f
        /*004a*/ 	.short	(.L_24 - .L_23)
	.align		4
.L_23:
        /*004c*/ 	.word	index@(_ZN7cutlass13device_kernelIN5flash19enable_sm80_to_sm89INS1_16FlashAttnFwdSm80INS1_25CollectiveMainloopFwdSm80ILi8ELi1ELb0EN4cute5tupleIJNS5_1CILi128EEENS7_ILi48EEENS7_ILi256EEEEEELi256ENS_6half_tEfNS_4arch4Sm80ELb0ELb1ELb0ELb1ELb1ELb1ELb1ELb0EEENS1_21CollectiveEpilogueFwdINS6_IJS8_SA_S9_EEENS6_IJNS7_ILi1EEESI_SI_EEESC_SE_Li256ELb1ELb1ELb0ELb0EEENS1_19SingleTileSchedulerILb1ELb0ELb1ELi128EEEEEEEEEvNT_6ParamsE)
        /*0050*/ 	.word	0x00000004


	//----- nvinfo : EIATTR_FRAME_SIZE
	.align		4
.L_24:
        /*0054*/ 	.byte	0x04, 0x11
        /*0056*/ 	.short	(.L_26 - .L_25)
	.align		4
.L_25:
        /*0058*/ 	.word	index@(_ZN7cutlass13device_kernelIN5flash19enable_sm80_to_sm89INS1_16FlashAttnFwdSm80INS1_25CollectiveMainloopFwdSm80ILi8ELi1ELb0EN4cute5tupleIJNS5_1CILi128EEENS7_ILi48EEENS7_ILi256EEEEEELi256ENS_6half_tEfNS_4arch4Sm80ELb0ELb1ELb0ELb1ELb1ELb1ELb1ELb0EEENS1_21CollectiveEpilogueFwdINS6_IJS8_SA_S9_EEENS6_IJNS7_ILi1EEESI_SI_EEESC_SE_Li256ELb1ELb1ELb0ELb0EEENS1_19SingleTileSchedulerILb1ELb0ELb1ELi128EEEEEEEEEvNT_6ParamsE)
        /*005c*/ 	.word	0x00000000


	//----- nvinfo : EIATTR_REGCOUNT
	.align		4
.L_26:
        /*0060*/ 	.byte	0x04, 0x2f
        /*0062*/ 	.short	(.L_28 - .L_27)
	.align		4
.L_27:
        /*0064*/ 	.word	index@(_ZN7cutlass13device_kernelIN5flash19enable_sm80_to_sm89INS1_16FlashAttnFwdSm80INS1_25CollectiveMainloopFwdSm80ILi8ELi1ELb0EN4cute5tupleIJNS5_1CILi128EEENS7_ILi64EEENS7_ILi256EEEEEELi256ENS_6half_tEfNS_4arch4Sm80ELb0ELb1ELb0ELb1ELb1ELb0ELb1ELb0EEENS1_21CollectiveEpilogueFwdINS6_IJS8_SA_S9_EEENS6_IJNS7_ILi1EEESI_SI_EEESC_SE_Li256ELb1ELb1ELb0ELb0EEENS1_19SingleTileSchedulerILb1ELb0ELb1ELi128EEEEEEEEEvNT_6ParamsE)
        /*0068*/ 	.word	0x00000004


	//----- nvinfo : EIATTR_FRAME_SIZE
	.align		4
.L_28:
        /*006c*/ 	.byte	0x04, 0x11
        /*006e*/ 	.short	(.L_30 - .L_29)
	.align		4
.L_29:
        /*0070*/ 	.word	index@(_ZN7cutlass13device_kernelIN5flash19enable_sm80_to_sm89INS1_16FlashAttnFwdSm80INS1_25CollectiveMainloopFwdSm80ILi8ELi1ELb0EN4cute5tupleIJNS5_1CILi128EEENS7_ILi64EEENS7_ILi256EEEEEELi256ENS_6half_tEfNS_4arch4Sm80ELb0ELb1ELb0ELb1ELb1ELb0ELb1ELb0EEENS1_21CollectiveEpilogueFwdINS6_IJS8_SA_S9_EEENS6_IJNS7_ILi1EEESI_SI_EEESC_SE_Li256ELb1ELb1ELb0ELb0EEENS1_19SingleTileSchedulerILb1ELb0ELb1ELi128EEEEEEEEEvNT_6ParamsE)
        /*0074*/ 	.word	0x00000000


	//----- nvinfo : EIATTR_REGCOUNT
	.align		4
.L_30:
        /*0078*/ 	.byte	0x04, 0x2f
        /*007a*/ 	.short	(.L_32 - .L_31)
	.align		4
.L_31:
        /*007c*/ 	.word	index@(_ZN7cutlass13device_kernelIN5flash19enable_sm80_to_sm89INS1_16FlashAttnFwdSm80INS1_25CollectiveMainloopFwdSm80ILi8ELi1ELb0EN4cute5tupleIJNS5_1CILi128EEENS7_ILi64EEENS7_ILi256EEEEEELi256ENS_6half_tEfNS_4arch4Sm80ELb0ELb1ELb0ELb0ELb1ELb0ELb1ELb0EEENS1_21CollectiveEpilogueFwdINS6_IJS8_SA_S9_EEENS6_IJNS7_ILi1EEESI_SI_EEESC_SE_Li256ELb0ELb1ELb0ELb0EEENS1_19SingleTileSchedulerILb0ELb0ELb1ELi128EEEEEEEEEvNT_6ParamsE)
        /*0080*/ 	.word	0x00000004


	//----- nvinfo : EIATTR_FRAME_SIZE
	.align		4
.L_32:
        /*0084*/ 	.byte	0x04, 0x11
        /*0086*/ 	.short	(.L_34 - .L_33)
	.align		4
.L_33:
        /*0088*/ 	.word	index@(_ZN7cutlass13device_kernelIN5flash19enable_sm80_to_sm89INS1_16FlashAttnFwdSm80INS1_25CollectiveMainloopFwdSm80ILi8ELi1ELb0EN4cute5tupleIJNS5_1CILi128EEENS7_ILi64EEENS7_ILi256EEEEEELi256ENS_6half_tEfNS_4arch4Sm80ELb0ELb1ELb0ELb0ELb1ELb0ELb1ELb0EEENS1_21CollectiveEpilogueFwdINS6_IJS8_SA_S9_EEENS6_IJNS7_ILi1EEESI_SI_EEESC_SE_Li256ELb0ELb1ELb0ELb0EEENS1_19SingleTileSchedulerILb0ELb0ELb1ELi128EEEEEEEEEvNT_6ParamsE)
        /*008c*/ 	.word	0x00000000


	//----- nvinfo : EIATTR_REGCOUNT
	.align		4
.L_34:
        /*0090*/ 	.byte	0x04, 0x2f
        /*0092*/ 	.short	(.L_36 - .L_35)
	.align		4
.L_35:
        /*0094*/ 	.word	index@(_ZN7cutlass13device_kernelIN5flash19enable_sm80_to_sm89INS1_16FlashAttnFwdSm80INS1_25CollectiveMainloopFwdSm80ILi8ELi1ELb0EN4cute5tupleIJNS5_1CILi128EEENS7_ILi48EEENS7_ILi256EEEEEELi256ENS_6half_tEfNS_4arch4Sm80ELb0ELb0ELb0ELb1ELb1ELb1ELb1ELb0EEENS1_21CollectiveEpilogueFwdINS6_IJS8_SA_S9_EEENS6_IJNS7_ILi1EEESI_SI_EEESC_SE_Li256ELb1ELb1ELb0ELb0EEENS1_19SingleTileSchedulerILb1ELb0ELb1ELi128EEEEEEEEEvNT_6ParamsE)
        /*0098*/ 	.word	0x00000004


	//----- nvinfo : EIATTR_FRAME_SIZE
	.align		4
.L_36:
        /*009c*/ 	.byte	0x04, 0x11
        /*009e*/ 	.short	(.L_38 - .L_37)
	.align		4
.L_37:
        /*00a0*/ 	.word	index@(_ZN7cutlass13device_kernelIN5flash19enable_sm80_to_sm89INS1_16FlashAttnFwdSm80INS1_25CollectiveMainloopFwdSm80ILi8ELi1ELb0EN4cute5tupleIJNS5_1CILi128EEENS7_ILi48EEENS7_ILi256EEEEEELi256ENS_6half_tEfNS_4arch4Sm80ELb0ELb0ELb0ELb1ELb1ELb1ELb1ELb0EEENS1_21CollectiveEpilogueFwdINS6_IJS8_SA_S9_EEENS6_IJNS7_ILi1EEESI_SI_EEESC_SE_Li256ELb1ELb1ELb0ELb0EEENS1_19SingleTileSchedulerILb1ELb0ELb1ELi128EEEEEEEEEvNT_6ParamsE)
        /*00a4*/ 	.word	0x00000000


	//----- nvinfo : EIATTR_REGCOUNT
	.align		4
.L_38:
        /*00a8*/ 	.byte	0x04, 0x2f
        /*00aa*/ 	.short	(.L_40 - .L_39)
	.align		4
.L_39:
        /*00ac*/ 	.word	index@(_ZN7cutlass13device_kernelIN5flash19enable_sm80_to_sm89INS1_16FlashAttnFwdSm80INS1_25CollectiveMainloopFwdSm80ILi8ELi1ELb0EN4cute5tupleIJNS5_1CILi128EEENS7_ILi96EEENS7_ILi256EEEEEELi256ENS_6half_tEfNS_4arch4Sm80ELb0ELb0ELb0ELb1ELb1ELb0ELb1ELb0EEENS1_21CollectiveEpilogueFwdINS6_IJS8_SA_S9_EEENS6_IJNS7_ILi1EEESI_SI_EEESC_SE_Li256ELb1ELb1ELb0ELb0EEENS1_19SingleTileSchedulerILb1ELb0ELb1ELi128EEEEEEEEEvNT_6ParamsE)
        /*00b0*/ 	.word	0x00000004


	//----- nvinfo : EIATTR_FRAME_SIZE
	.align		4
.L_40:
        /*00b4*/ 	.byte	0x04, 0x11
        /*00b6*/ 	.short	(.L_42 - .L_41)
	.align		4
.L_41:
        /*00b8*/ 	.word	index@(_ZN7cutlass13device_kernelIN5flash19enable_sm80_to_sm89INS1_16FlashAttnFwdSm80INS1_25CollectiveMainloopFwdSm80ILi8ELi1ELb0EN4cute5tupleIJNS5_1CILi128EEENS7_ILi96EEENS7_ILi256EEEEEELi256ENS_6half_tEfNS_4arch4Sm80ELb0ELb0ELb0ELb1ELb1ELb0ELb1ELb0EEENS1_21CollectiveEpilogueFwdINS6_IJS8_SA_S9_EEENS6_IJNS7_ILi1EEESI_SI_EEESC_SE_Li256ELb1ELb1ELb0ELb0EEENS1_19SingleTileSchedulerILb1ELb0ELb1ELi128EEEEEEEEEvNT_6ParamsE)
        /*00bc*/ 	.word	0x00000000


	//----- nvinfo : EIATTR_REGCOUNT
	.align		4
.L_42:
        /*00c0*/ 	.byte	0x04, 0x2f
        /*00c2*/ 	.short	(.L_44 - .L_43)
	.align		4
.L_43:
        /*00c4*/ 	.word	index@(_ZN7cutlass13device_kernelIN5flash19enable_sm80_to_sm89INS1_16FlashAttnFwdSm80INS1_25CollectiveMainloopFwdSm80ILi8ELi1ELb0EN4cute5tupleIJNS5_1CILi128EEENS7_ILi96EEENS7_ILi256EEEEEELi256ENS_6half_tEfNS_4arch4Sm80ELb0ELb0ELb0ELb0ELb1ELb0ELb1ELb0EEENS1_21CollectiveEpilogueFwdINS6_IJS8_SA_S9_EEENS6_IJNS7_ILi1EEESI_SI_EEESC_SE_Li256ELb0ELb1ELb0ELb0EEENS1_19SingleTileSchedulerILb0ELb0ELb1ELi128EEEEEEEEEvNT_6ParamsE)
        /*00c8*/ 	.word	0x00000004


	//----- nvinfo : EIATTR_FRAME_SIZE
	.align		4
.L_44:
        /*00cc*/ 	.byte	0x04, 0x11
        /*00ce*/ 	.short	(.L_46 - .L_45)
	.align		4
.L_45:
        /*00d0*/ 	.word	index@(_ZN7cutlass13device_kernelIN5flash19enable_sm80_to_sm89INS1_16FlashAttnFwdSm80INS1_25CollectiveMainloopFwdSm80ILi8ELi1ELb0EN4cute5tupleIJNS5_1CILi128EEENS7_ILi96EEENS7_ILi256EEEEEELi256ENS_6half_tEfNS_4arch4Sm80ELb0ELb0ELb0ELb0ELb1ELb0ELb1ELb0EEENS1_21CollectiveEpilogueFwdINS6_IJS8_SA_S9_EEENS6_IJNS7_ILi1EEESI_SI_EEESC_SE_Li256ELb0ELb1ELb0ELb0EEENS1_19SingleTileSchedulerILb0ELb0ELb1ELi128EEEEEEEEEvNT_6ParamsE)
        /*00d4*/ 	.word	0x00000000


	//----- nvinfo : EIATTR_REGCOUNT
	.align		4
.L_46:
        /*00d8*/ 	.byte	0x04, 0x2f
        /*00da*/ 	.short	(.L_48 - .L_47)
	.align		4
.L_47:
        /*00dc*/ 	.word	index@(_ZN7cutlass13device_kernelIN5flash19enable_sm80_to_sm89INS1_16FlashAttnFwdSm80INS1_25CollectiveMainloopFwdSm80ILi8ELi1ELb0EN4cute5tupleIJNS5_1CILi128EEENS7_ILi32EEENS7_ILi256EEEEEELi256ENS_6half_tEfNS_4arch4Sm80ELb1ELb0ELb0ELb1ELb1ELb1ELb1ELb0EEENS1_21CollectiveEpilogueFwdINS6_IJS8_SA_S9_EEENS6_IJNS7_ILi1EEESI_SI_EEESC_SE_Li256ELb1ELb1ELb0ELb0EEENS1_19SingleTileSchedulerILb1ELb0ELb1ELi128EEEEEEEEEvNT_6ParamsE)
        /*00e0*/ 	.word	0x00000004


	//----- nvinfo : EIATTR_FRAME_SIZE
	.align		4
.L_48:
        /*00e4*/ 	.byte	0x04, 0x11
        /*00e6*/ 	.short	(.L_50 - .L_49)
	.align		4
.L_49:
        /*00e8*/ 	.word	index@(_ZN7cutlass13device_kernelIN5flash19enable_sm80_to_sm89INS1_16FlashAttnFwdSm80INS1_25CollectiveMainloopFwdSm80ILi8ELi1ELb0EN4cute5tupleIJNS5_1CILi128EEENS7_ILi32EEENS7_ILi256EEEEEELi256ENS_6half_tEfNS_4arch4Sm80ELb1ELb0ELb0ELb1ELb1ELb1ELb1ELb0EEENS1_21CollectiveEpilogueFwdINS6_IJS8_SA_S9_EEENS6_IJNS7_ILi1EEESI_SI_EEESC_SE_Li256ELb1ELb1ELb0ELb0EEENS1_19SingleTileSchedulerILb1ELb0ELb1ELi128EEEEEEEEEvNT_6ParamsE)
        /*00ec*/ 	.word	0x00000000


	//----- nvinfo : EIATTR_REGCOUNT
	.align		4
.L_50:
        /*00f0*/ 	.byte	0x04, 0x2f
        /*00f2*/ 	.short	(.L_52 - .L_51)
	.align		4
.L_51:
        /*00f4*/ 	.word	index@(_ZN7cutlass13device_kernelIN5flash19enable_sm80_to_sm89INS1_16FlashAttnFwdSm80INS1_25CollectiveMainloopFwdSm80ILi8ELi1ELb1EN4cute5tupleIJNS5_1CILi128EEENS7_ILi64EEENS7_ILi256EEEEEELi256ENS_6half_tEfNS_4arch4Sm80ELb1ELb0ELb0ELb1ELb1ELb0ELb1ELb0EEENS1_21CollectiveEpilogueFwdINS6_IJS8_SA_S9_EEENS6_IJNS7_ILi1EEESI_SI_EEESC_SE_Li256ELb1ELb1ELb0ELb0EEENS1_19SingleTileSchedulerILb1ELb0ELb1ELi128EEEEEEEEEvNT_6ParamsE)
        /*00f8*/ 	.word	0x00000004


	//----- nvinfo : EIATTR_FRAME_SIZE
	.align		4
.L_52:
        /*00fc*/ 	.byte	0x04, 0x11
        /*00fe*/ 	.short	(.L_54 - .L_53)
	.align		4
.L_53:
        /*0100*/ 	.word	index@(_ZN7cutlass13device_kernelIN5flash19enable_sm80_to_sm89INS1_16FlashAttnFwdSm80INS1_25CollectiveMainloopFwdSm80ILi8ELi1ELb1EN4cute5tupleIJNS5_1CILi128EEENS7_ILi64EEENS7_ILi256EEEEEELi256ENS_6half_tEfNS_4arch4Sm80ELb1ELb0ELb0ELb1ELb1ELb0ELb1ELb0EEENS1_21CollectiveEpilogueFwdINS6_IJS8_SA_S9_EEENS6_IJNS7_ILi1EEESI_SI_EEESC_SE_Li256ELb1ELb1ELb0ELb0EEENS1_19SingleTileSchedulerILb1ELb0ELb1ELi128EEEEEEEEEvNT_6ParamsE)
        /*0104*/ 	.word	0x00000000


	//----- nvinfo : EIATTR_REGCOUNT
	.align		4
.L_54:
        /*0108*/ 	.byte	0x04, 0x2f
        /*010a*/ 	.short	(.L_56 - .L_55)
	.align		4
.L_55:
        /*010c*/ 	.word	index@(_ZN7cutlass13device_kernelIN5flash19enable_sm80_to_sm89INS1_16FlashAttnFwdSm80INS1_25CollectiveMainloopFwdSm80ILi8ELi1ELb1EN4cute5tupleIJNS5_1CILi128EEENS7_ILi64EEENS7_ILi256EEEEEELi256ENS_6half_tEfNS_4arch4Sm80ELb1ELb0ELb0ELb0ELb1ELb0ELb1ELb0EEENS1_21CollectiveEpilogueFwdINS6_IJS8_SA_S9_EEENS6_IJNS7_ILi1EEESI_SI_EEESC_SE_Li256ELb0ELb1ELb0ELb0EEENS1_30DynamicPersistentTileSchedulerILi256ELi256ELb0ELb1ELb0EEEEEEEEEvNT_6ParamsE)
        /*0110*/ 	.word	0x00000004


	//----- nvinfo : EIATTR_FRAME_SIZE
	.align		4
.L_56:
        /*0114*/ 	.byte	0x04, 0x11
        /*0116*/ 	.short	(.L_58 - .L_57)
	.align		4
.L_57:
        /*0118*/ 	.word	index@(_ZN7cutlass13device_kernelIN5flash19enable_sm80_to_sm89INS1_16FlashAttnFwdSm80INS1_25CollectiveMainloopFwdSm80ILi8ELi1ELb1EN4cute5tupleIJNS5_1CILi128EEENS7_ILi64EEENS7_ILi256EEEEEELi256ENS_6half_tEfNS_4arch4Sm80ELb1ELb0ELb0ELb0ELb1ELb0ELb1ELb0EEENS1_21CollectiveEpilogueFwdINS6_IJS8_SA_S9_EEENS6_IJNS7_ILi1EEESI_SI_EEESC_SE_Li256ELb0ELb1ELb0ELb0EEENS1_30DynamicPersistentTileSchedulerILi256ELi256ELb0ELb1ELb0EEEEEEEEEvNT_6ParamsE)
        /*011c*/ 	.word	0x00000000


	//----- nvinfo : EIATTR_REGCOUNT
	.align		4
.L_58:
        /*0120*/ 	.byte	0x04, 0x2f
        /*0122*/ 	.short	(.L_60 - .L_59)
	.align		4
.L_59:
        /*0124*/ 	.word	index@(_ZN7cutlass13device_kernelIN5flash19enable_sm80_to_sm89INS1_16FlashAttnFwdSm80INS1_25CollectiveMainloopFwdSm80ILi8ELi1ELb0EN4cute5tupleIJNS5_1CILi128EEENS7_ILi32EEENS7_ILi256EEEEEELi256ENS_6half_tEfNS_4arch4Sm80ELb0ELb1ELb0ELb1ELb1ELb1ELb1ELb0EEENS1_21CollectiveEpilogueFwdINS6_IJS8_SA_S9_EEENS6_IJNS7_ILi1EEESI_SI_EEESC_SE_Li256ELb1ELb1ELb0ELb0EEENS1_19SingleTileSchedulerILb1ELb0ELb1ELi128EEEEEEEEEvNT_6ParamsE)
        /*0128*/ 	.word	0x00000004


	//----- nvinfo : EIATTR_FRAME_SIZE
	.align		4
.L_60:
        /*012c*/ 	.byte	0x04, 0x11
        /*012e*/ 	.short	(.L_62 - .L_61)
	.align		4
.L_61:
        /*0130*/ 	.word	index@(_ZN7cutlass13device_kernelIN5flash19enable_sm80_to_sm89INS1_16FlashAttnFwdSm80INS1_25CollectiveMainloopFwdSm80ILi8ELi1ELb0EN4cute5tupleIJNS5_1CILi128EEENS7_ILi32EEENS7_ILi256EEEEEELi256ENS_6half_tEfNS_4arch4Sm80ELb0ELb1ELb0ELb1ELb1ELb1ELb1ELb0EEENS1_21CollectiveEpilogueFwdINS6_IJS8_SA_S9_EEENS6_IJNS7_ILi1EEESI_SI_EEESC_SE_Li256ELb1ELb1ELb0ELb0EEENS1_19SingleTileSchedulerILb1ELb0ELb1ELi128EEEEEEEEEvNT_6ParamsE)
        /*0134*/ 	.word	0x00000000


	//----- nvinfo : EIATTR_REGCOUNT
	.align		4
.L_62:
        /*0138*/ 	.byte	0x04, 0x2f
        /*013a*/ 	.short	(.L_64 - .L_63)
	.align		4
.L_63:
        /*013c*/ 	.word	index@(_ZN7cutlass13device_kernelIN5flash19enable_sm80_to_sm89INS1_16FlashAttnFwdSm80INS1_25CollectiveMainloopFwdSm80ILi8ELi1ELb1EN4cute5tupleIJNS5_1CILi128EEENS7_ILi48EEENS7_ILi256EEEEEELi256ENS_6half_tEfNS_4arch4Sm80ELb0ELb1ELb0ELb1ELb1ELb0ELb1ELb0EEENS1_21CollectiveEpilogueFwdINS6_IJS8_SA_S9_EEENS6_IJNS7_ILi1EEESI_SI_EEESC_SE_Li256ELb1ELb1ELb0ELb0EEENS1_19SingleTileSchedulerILb1ELb0ELb1ELi128EEEEEEEEEvNT_6ParamsE)
        /*0140*/ 	.word	0x00000004


	//----- nvinfo : EIATTR_FRAME_SIZE
	.align		4
.L_64:
        /*0144*/ 	.byte	0x04, 0x11
        /*0146*/ 	.short	(.L_66 - .L_65)
	.align		4
.L_65:
        /*0148*/ 	.word	index@(_ZN7cutlass13device_kernelIN5flash19enable_sm80_to_sm89INS1_16FlashAttnFwdSm80INS1_25CollectiveMainloopFwdSm80ILi8ELi1ELb1EN4cute5tupleIJNS5_1CILi128EEENS7_ILi48EEENS7_ILi256EEEEEELi256ENS_6half_tEfNS_4arch4Sm80ELb0ELb1ELb0ELb1ELb1ELb0ELb1ELb0EEENS1_21CollectiveEpilogueFwdINS6_IJS8_SA_S9_EEENS6_IJNS7_ILi1EEESI_SI_EEESC_SE_Li256ELb1ELb1ELb0ELb0EEENS1_19SingleTileSchedulerILb1ELb0ELb1ELi128EEEEEEEEEvNT_6ParamsE)
        /*014c*/ 	.word	0x00000000


	//----- nvinfo : EIATTR_REGCOUNT
	.align		4
.L_66:
        /*0150*/ 	.byte	0x04, 0x2f
        /*0152*/ 	.short	(.L_68 - .L_67)
	.align		4
.L_67:
        /*0154*/ 	.word	index@(_ZN7cutlass13device_kernelIN5flash19enable_sm80_to_sm89INS1_16FlashAttnFwdSm80INS1_25CollectiveMainloopFwdSm80ILi8ELi1ELb1EN4cute5tupleIJNS5_1CILi128EEENS7_ILi48EEENS7_ILi256EEEEEELi256ENS_6half_tEfNS_4arch4Sm80ELb0ELb1ELb0ELb0ELb1ELb0ELb1ELb0EEENS1_21CollectiveEpilogueFwdINS6_IJS8_SA_S9_EEENS6_IJNS7_ILi1EEESI_SI_EEESC_SE_Li256ELb0ELb1ELb0ELb0EEENS1_19SingleTileSchedulerILb0ELb0ELb1ELi128EEEEEEEEEvNT_6ParamsE)
        /*0158*/ 	.word	0x00000004


	//----- nvinfo : EIATTR_FRAME_SIZE
	.align		4
.L_68:
        /*015c*/ 	.byte	0x04, 0x11
        /*015e*/ 	.short	(.L_70 - .L_69)
	.align		4
.L_69:
        /*0160*/ 	.word	index@(_ZN7cutlass13device_kernelIN5flash19enable_sm80_to_sm89INS1_16FlashAttnFwdSm80INS1_25CollectiveMainloopFwdSm80ILi8ELi1ELb1EN4cute5tupleIJNS5_1CILi128EEENS7_ILi48EEENS7_ILi256EEEEEELi256ENS_6half_tEfNS_4arch4Sm80ELb0ELb1ELb0ELb0ELb1ELb0ELb1ELb0EEENS1_21CollectiveEpilogueFwdINS6_IJS8_SA_S9_EEENS6_IJNS7_ILi1EEESI_SI_EEESC_SE_Li256ELb0ELb1ELb0ELb0EEENS1_19SingleTileSchedulerILb0ELb0ELb1ELi128EEEEEEEEEvNT_6ParamsE)
        /*0164*/ 	.word	0x00000000


	//----- nvinfo : EIATTR_REGCOUNT
	.align		4
.L_70:
        /*0168*/ 	.byte	0x04, 0x2f
        /*016a*/ 	.short	(.L_72 - .L_71)
	.align		4
.L_71:
        /*016c*/ 	.word	index@(_ZN7cutlass13device_kernelIN5flash19enable_sm80_to_sm89INS1_16FlashAttnFwdSm80INS1_25CollectiveMainloopFwdSm80ILi8ELi1ELb0EN4cute5tupleIJNS5_1CILi128EEENS7_ILi32EEENS7_ILi256EEEEEELi256ENS_6half_tEfNS_4arch4Sm80ELb0ELb0ELb0ELb1ELb1ELb1ELb1ELb0EEENS1_21CollectiveEpilogueFwdINS6_IJS8_SA_S9_EEENS6_IJNS7_ILi1EEESI_SI_EEESC_SE_Li256ELb1ELb1ELb0ELb0EEENS1_19SingleTileSchedulerILb1ELb0ELb1ELi128EEEEEEEEEvNT_6ParamsE)
        /*0170*/ 	.word	0x00000004


	//----- nvinfo : EIATTR_FRAME_SIZE
	.align		4
.L_72:
        /*0174*/ 	.byte	0x04, 0x11
        /*0176*/ 	.short	(.L_74 - .L_73)
	.align		4
.L_73:
        /*0178*/ 	.word	index@(_ZN7cutlass13device_kernelIN5flash19enable_sm80_to_sm89INS1_16FlashAttnFwdSm80INS1_25CollectiveMainloopFwdSm80ILi8ELi1ELb0EN4cute5tupleIJNS5_1CILi128EEENS7_ILi32EEENS7_ILi256EEEEEELi256ENS_6half_tEfNS_4arch4Sm80ELb0ELb0ELb0ELb1ELb1ELb1ELb1ELb0EEENS1_21CollectiveEpilogueFwdINS6_IJS8_SA_S9_EEENS6_IJNS7_ILi1EEESI_SI_EEESC_SE_Li256ELb1ELb1ELb0ELb0EEENS1_19SingleTileSchedulerILb1ELb0ELb1ELi128EEEEEEEEEvNT_6ParamsE)
        /*017c*/ 	.word	0x00000000


	//----- nvinfo : EIATTR_REGCOUNT
	.align		4
.L_74:
        /*0180*/ 	.byte	0x04, 0x2f
        /*0182*/ 	.short	(.L_76 - .L_75)
	.align		4
.L_75:
        /*0184*/ 	.word	index@(_ZN7cutlass13device_kernelIN5flash19enable_sm80_to_sm89INS1_16FlashAttnFwdSm80INS1_25CollectiveMainloopFwdSm80ILi8ELi1ELb1EN4cute5tupleIJNS5_1CILi128EEENS7_ILi64EEENS7_ILi256EEEEEELi256ENS_6half_tEfNS_4arch4Sm80ELb0ELb0ELb0ELb1ELb1ELb0ELb1ELb0EEENS1_21CollectiveEpilogueFwdINS6_IJS8_SA_S9_EEENS6_IJNS7_ILi1EEESI_SI_EEESC_SE_Li256ELb1ELb1ELb0ELb0EEENS1_19SingleTileSchedulerILb1ELb0ELb1ELi128EEEEEEEEEvNT_6ParamsE)
        /*0188*/ 	.word	0x00000004


	//----- nvinfo : EIATTR_FRAME_SIZE
	.align		4
.L_76:
        /*018c*/ 	.byte	0x04, 0x11
        /*018e*/ 	.short	(.L_78 - .L_77)
	.align		4
.L_77:
        /*0190*/ 	.word	index@(_ZN7cutlass13device_kernelIN5flash19enable_sm80_to_sm89INS1_16FlashAttnFwdSm80INS1_25CollectiveMainloopFwdSm80ILi8ELi1ELb1EN4cute5tupleIJNS5_1CILi128EEENS7_ILi64EEENS7_ILi256EEEEEELi256ENS_6half_tEfNS_4arch4Sm80ELb0ELb0ELb0ELb1ELb1ELb0ELb1ELb0EEENS1_21CollectiveEpilogueFwdINS6_IJS8_SA_S9_EEENS6_IJNS7_ILi1EEESI_SI_EEESC_SE_Li256ELb1ELb1ELb0ELb0EEENS1_19SingleTileSchedulerILb1ELb0ELb1ELi128EEEEEEEEEvNT_6ParamsE)
        /*0194*/ 	.word	0x00000000


	//----- nvinfo : EIATTR_REGCOUNT
	.align		4
.L_78:
        /*0198*/ 	.byte	0x04, 0x2f
        /*019a*/ 	.short	(.L_80 - .L_79)
	.align		4
.L_79:
        /*019c*/ 	.word	index@(_ZN7cutlass13device_kernelIN5flash19enable_sm80_to_sm89INS1_16FlashAttnFwdSm80INS1_25CollectiveMainloopFwdSm80ILi8ELi1ELb1EN4cute5tupleIJNS5_1CILi128EEENS7_ILi64EEENS7_ILi256EEEEEELi256ENS_6half_tEfNS_4arch4Sm80ELb0ELb0ELb0ELb0ELb1ELb0ELb1ELb0EEENS1_21CollectiveEpilogueFwdINS6_IJS8_SA_S9_EEENS6_IJNS7_ILi1EEESI_SI_EEESC_SE_Li256ELb0ELb1ELb0ELb0EEENS1_19SingleTileSchedulerILb0ELb0ELb1ELi128EEEEEEEEEvNT_6ParamsE)
        /*01a0*/ 	.word	0x00000004


	//----- nvinfo : EIATTR_FRAME_SIZE
	.align		4
.L_80:
        /*01a4*/ 	.byte	0x04, 0x11
        /*01a6*/ 	.short	(.L_82 - .L_81)
	.align		4
.L_81:
        /*01a8*/ 	.word	index@(_ZN7cutlass13device_kernelIN5flash19enable_sm80_to_sm89INS1_16FlashAttnFwdSm80INS1_25CollectiveMainloopFwdSm80ILi8ELi1ELb1EN4cute5tupleIJNS5_1CILi128EEENS7_ILi64EEENS7_ILi256EEEEEELi256ENS_6half_tEfNS_4arch4Sm80ELb0ELb0ELb0ELb0ELb1ELb0ELb1ELb0EEENS1_21CollectiveEpilogueFwdINS6_IJS8_SA_S9_EEENS6_IJNS7_ILi1EEESI_SI_EEESC_SE_Li256ELb0ELb1ELb0ELb0EEENS1_19SingleTileSchedulerILb0ELb0ELb1ELi128EEEEEEEEEvNT_6ParamsE)
        /*01ac*/ 	.word	0x00000000


	//----- nvinfo : EIATTR_MIN_STACK_SIZE
	.align		4
.L_82:
        /*01b0*/ 	.byte	0x04, 0x12
        /*01b2*/ 	.short	(.L_84 - .L_83)
	.align		4
.L_83:
        /*01b4*/ 	.word	index@(_ZN7cutlass13device_kernelIN5flash19enable_sm80_to_sm89INS1_16FlashAttnFwdSm80INS1_25CollectiveMainloopFwdSm80ILi8ELi1ELb1EN4cute5tupleIJNS5_1CILi128EEENS7_ILi64EEENS7_ILi256EEEEEELi256ENS_6half_tEfNS_4arch4Sm80ELb0ELb0ELb0ELb0ELb1ELb0ELb1ELb0EEENS1_21CollectiveEpilogueFwdINS6_IJS8_SA_S9_EEENS6_IJNS7_ILi1EEESI_SI_EEESC_SE_Li256ELb0ELb1ELb0ELb0EEENS1_19SingleTileSchedulerILb0ELb0ELb1ELi128EEEEEEEEEvNT_6ParamsE)
        /*01b8*/ 	.word	0x00000000


	//----- nvinfo : EIATTR_MIN_STACK_SIZE
	.align		4
.L_84:
        /*01bc*/ 	.byte	0x04, 0x12
        /*01be*/ 	.short	(.L_86 - .L_85)
	.align		4
.L_85:
        /*01c0*/ 	.word	index@(_ZN7cutlass13device_kernelIN5flash19enable_sm80_to_sm89INS1_16FlashAttnFwdSm80INS1_25CollectiveMainloopFwdSm80ILi8ELi1ELb1EN4cute5tupleIJNS5_1CILi128EEENS7_ILi64EEENS7_ILi256EEEEEELi256ENS_6half_tEfNS_4arch4Sm80ELb0ELb0ELb0ELb1ELb1ELb0ELb1ELb0EEENS1_21CollectiveEpilogueFwdINS6_IJS8_SA_S9_EEENS6_IJNS7_ILi1EEESI_SI_EEESC_SE_Li256ELb1ELb1ELb0ELb0EEENS1_19SingleTileSchedulerILb1ELb0ELb1ELi128EEEEEEEEEvNT_6ParamsE)
        /*01c4*/ 	.word	0x00000000


	//----- nvinfo : EIATTR_MIN_STACK_SIZE
	.align		4
.L_86:
        /*01c8*/ 	.byte	0x04, 0x12
        /*01ca*/ 	.short	(.L_88 - .L_87)
	.align		4
.L_87:
        /*01cc*/ 	.word	index@(_ZN7cutlass13device_kernelIN5flash19enable_sm80_to_sm89INS1_16FlashAttnFwdSm80INS1_25CollectiveMainloopFwdSm80ILi8ELi1ELb0EN4cute5tupleIJNS5_1CILi128EEENS7_ILi32EEENS7_ILi256EEEEEELi256ENS_6half_tEfNS_4arch4Sm80ELb0ELb0ELb0ELb1ELb1ELb1ELb1ELb0EEENS1_21CollectiveEpilogueFwdINS6_IJS8_SA_S9_EEENS6_IJNS7_ILi1EEESI_SI_EEESC_SE_Li256ELb1ELb1ELb0ELb0EEENS1_19SingleTileSchedulerILb1ELb0ELb1ELi128EEEEEEEEEvNT_6ParamsE)
        /*01d0*/ 	.word	0x00000000


	//----- nvinfo : EIATTR_MIN_STACK_SIZE
	.align		4
.L_88:
        /*01d4*/ 	.byte	0x04, 0x12
        /*01d6*/ 	.short	(.L_90 - .L_89)
	.align		4
.L_89:
        /*01d8*/ 	.word	index@(_ZN7cutlass13device_kernelIN5flash19enable_sm80_to_sm89INS1_16FlashAttnFwdSm80INS1_25CollectiveMainloopFwdSm80ILi8ELi1ELb1EN4cute5tupleIJNS5_1CILi128EEENS7_ILi48EEENS7_ILi256EEEEEELi256ENS_6half_tEfNS_4arch4Sm80ELb0ELb1ELb0ELb0ELb1ELb0ELb1ELb0EEENS1_21CollectiveEpilogueFwdINS6_IJS8_SA_S9_EEENS6_IJNS7_ILi1EEESI_SI_EEESC_SE_Li256ELb0ELb1ELb0ELb0EEENS1_19SingleTileSchedulerILb0ELb0ELb1ELi128EEEEEEEEEvNT_6ParamsE)
        /*01dc*/ 	.word	0x00000000


	//----- nvinfo : EIATTR_MIN_STACK_SIZE
	.align		4
.L_90:
        /*01e0*/ 	.byte	0x04, 0x12
        /*01e2*/ 	.short	(.L_92 - .L_91)
	.align		4
.L_91:
        /*01e4*/ 	.word	index@(_ZN7cutlass13device_kernelIN5flash19enable_sm80_to_sm89INS1_16FlashAttnFwdSm80INS1_25CollectiveMainloopFwdSm80ILi8ELi1ELb1EN4cute5tupleIJNS5_1CILi128EEENS7_ILi48EEENS7_ILi256EEEEEELi256ENS_6half_tEfNS_4arch4Sm80ELb0ELb1ELb0ELb1ELb1ELb0ELb1ELb0EEENS1_21CollectiveEpilogueFwdINS6_IJS8_SA_S9_EEENS6_IJNS7_ILi1EEESI_SI_EEESC_SE_Li256ELb1ELb1ELb0ELb0EEENS1_19SingleTileSchedulerILb1ELb0ELb1ELi128EEEEEEEEEvNT_6ParamsE)
        /*01e8*/ 	.word	0x00000000


	//----- nvinfo : EIATTR_MIN_STACK_SIZE
	.align		4
.L_92:
        /*01ec*/ 	.byte	0x04, 0x12
        /*01ee*/ 	.short	(.L_94 - .L_93)
	.align		4
.L_93:
        /*01f0*/ 	.word	index@(_ZN7cutlass13device_kernelIN5flash19enable_sm80_to_sm89INS1_16FlashAttnFwdSm80INS1_25CollectiveMainloopFwdSm80ILi8ELi1ELb0EN4cute5tupleIJNS5_1CILi128EEENS7_ILi32EEENS7_ILi256EEEEEELi256ENS_6half_tEfNS_4arch4Sm80ELb0ELb1ELb0ELb1ELb1ELb1ELb1ELb0EEENS1_21CollectiveEpilogueFwdINS6_IJS8_SA_S9_EEENS6_IJNS7_ILi1EEESI_SI_EEESC_SE_Li256ELb1ELb1ELb0ELb0EEENS1_19SingleTileSchedulerILb1ELb0ELb1ELi128EEEEEEEEEvNT_6ParamsE)
        /*01f4*/ 	.word	0x00000000


	//----- nvinfo : EIATTR_MIN_STACK_SIZE
	.align		4
.L_94:
        /*01f8*/ 	.byte	0x04, 0x12
        /*01fa*/ 	.short	(.L_96 - .L_95)
	.align		4
.L_95:
        /*01fc*/ 	.word	index@(_ZN7cutlass13device_kernelIN5flash19enable_sm80_to_sm89INS1_16FlashAttnFwdSm80INS1_25CollectiveMainloopFwdSm80ILi8ELi1ELb1EN4cute5tupleIJNS5_1CILi128EEENS7_ILi64EEENS7_ILi256EEEEEELi256ENS_6half_tEfNS_4arch4Sm80ELb1ELb0ELb0ELb0ELb1ELb0ELb1ELb0EEENS1_21CollectiveEpilogueFwdINS6_IJS8_SA_S9_EEENS6_IJNS7_ILi1EEESI_SI_EEESC_SE_Li256ELb0ELb1ELb0ELb0EEENS1_30DynamicPersistentTileSchedulerILi256ELi256ELb0ELb1ELb0EEEEEEEEEvNT_6ParamsE)
        /*0200*/ 	.word	0x00000000


	//----- nvinfo : EIATTR_MIN_STACK_SIZE
	.align		4
.L_96:
        /*0204*/ 	.byte	0x04, 0x12
        /*0206*/ 	.short	(.L_98 - .L_97)
	.align		4
.L_97:
        /*0208*/ 	.word	index@(_ZN7cutlass13device_kernelIN5flash19enable_sm80_to_sm89INS1_16FlashAttnFwdSm80INS1_25CollectiveMainloopFwdSm80ILi8ELi1ELb1EN4cute5tupleIJNS5_1CILi128EEENS7_ILi64EEENS7_ILi256EEEEEELi256ENS_6half_tEfNS_4arch4Sm80ELb1ELb0ELb0ELb1ELb1ELb0ELb1ELb0EEENS1_21CollectiveEpilogueFwdINS6_IJS8_SA_S9_EEENS6_IJNS7_ILi1EEESI_SI_EEESC_SE_Li256ELb1ELb1ELb0ELb0EEENS1_19SingleTileSchedulerILb1ELb0ELb1ELi128EEEEEEEEEvNT_6ParamsE)
        /*020c*/ 	.word	0x00000000


	//----- nvinfo : EIATTR_MIN_STACK_SIZE
	.align		4
.L_98:
        /*0210*/ 	.byte	0x04, 0x12
        /*0212*/ 	.short	(.L_100 - .L_99)
	.align		4
.L_99:
        /*0214*/ 	.word	index@(_ZN7cutlass13device_kernelIN5flash19enable_sm80_to_sm89INS1_16FlashAttnFwdSm80INS1_25CollectiveMainloopFwdSm80ILi8ELi1ELb0EN4cute5tupleIJNS5_1CILi128EEENS7_ILi32EEENS7_ILi256EEEEEELi256ENS_6half_tEfNS_4arch4Sm80ELb1ELb0ELb0ELb1ELb1ELb1ELb1ELb0EEENS1_21CollectiveEpilogueFwdINS6_IJS8_SA_S9_EEENS6_IJNS7_ILi1EEESI_SI_EEESC_SE_Li256ELb1ELb1ELb0ELb0EEENS1_19SingleTileSchedulerILb1ELb0ELb1ELi128EEEEEEEEEvNT_6ParamsE)
        /*0218*/ 	.word	0x00000000


	//----- nvinfo : EIATTR_MIN_STACK_SIZE
	.align		4
.L_100:
        /*021c*/ 	.byte	0x04, 0x12
        /*021e*/ 	.short	(.L_102 - .L_101)
	.align		4
.L_101:
        /*0220*/ 	.word	index@(_ZN7cutlass13device_kernelIN5flash19enable_sm80_to_sm89INS1_16FlashAttnFwdSm80INS1_25CollectiveMainloopFwdSm80ILi8ELi1ELb0EN4cute5tupleIJNS5_1CILi128EEENS7_ILi96EEENS7_ILi256EEEEEELi256ENS_6half_tEfNS_4arch4Sm80ELb0ELb0ELb0ELb0ELb1ELb0ELb1ELb0EEENS1_21CollectiveEpilogueFwdINS6_IJS8_SA_S9_EEENS6_IJNS7_ILi1EEESI_SI_EEESC_SE_Li256ELb0ELb1ELb0ELb0EEENS1_19SingleTileSchedulerILb0ELb0ELb1ELi128EEEEEEEEEvNT_6ParamsE)
        /*0224*/ 	.word	0x00000000


	//----- nvinfo : EIATTR_MIN_STACK_SIZE
	.align		4
.L_102:
        /*0228*/ 	.byte	0x04, 0x12
        /*022a*/ 	.short	(.L_104 - .L_103)
	.align		4
.L_103:
        /*022c*/ 	.word	index@(_ZN7cutlass13device_kernelIN5flash19enable_sm80_to_sm89INS1_16FlashAttnFwdSm80INS1_25CollectiveMainloopFwdSm80ILi8ELi1ELb0EN4cute5tupleIJNS5_1CILi128EEENS7_ILi96EEENS7_ILi256EEEEEELi256ENS_6half_tEfNS_4arch4Sm80ELb0ELb0ELb0ELb1ELb1ELb0ELb1ELb0EEENS1_21CollectiveEpilogueFwdINS6_IJS8_SA_S9_EEENS6_IJNS7_ILi1EEESI_SI_EEESC_SE_Li256ELb1ELb1ELb0ELb0EEENS1_19SingleTileSchedulerILb1ELb0ELb1ELi128EEEEEEEEEvNT_6ParamsE)
        /*0230*/ 	.word	0x00000000


	//----- nvinfo : EIATTR_MIN_STACK_SIZE
	.align		4
.L_104:
        /*0234*/ 	.byte	0x04, 0x12
        /*0236*/ 	.short	(.L_106 - .L_105)
	.align		4
.L_105:
        /*0238*/ 	.word	index@(_ZN7cutlass13device_kernelIN5flash19enable_sm80_to_sm89INS1_16FlashAttnFwdSm80INS1_25CollectiveMainloopFwdSm80ILi8ELi1ELb0EN4cute5tupleIJNS5_1CILi128EEENS7_ILi48EEENS7_ILi256EEEEEELi256ENS_6half_tEfNS_4arch4Sm80ELb0ELb0ELb0ELb1ELb1ELb1ELb1ELb0EEENS1_21CollectiveEpilogueFwdINS6_IJS8_SA_S9_EEENS6_IJNS7_ILi1EEESI_SI_EEESC_SE_Li256ELb1ELb1ELb0ELb0EEENS1_19SingleTileSchedulerILb1ELb0ELb1ELi128EEEEEEEEEvNT_6ParamsE)
        /*023c*/ 	.word	0x00000000


	//----- nvinfo : EIATTR_MIN_STACK_SIZE
	.align		4
.L_106:
        /*0240*/ 	.byte	0x04, 0x12
        /*0242*/ 	.short	(.L_108 - .L_107)
	.align		4
.L_107:
        /*0244*/ 	.word	index@(_ZN7cutlass13device_kernelIN5flash19enable_sm80_to_sm89INS1_16FlashAttnFwdSm80INS1_25CollectiveMainloopFwdSm80ILi8ELi1ELb0EN4cute5tupleIJNS5_1CILi128EEENS7_ILi64EEENS7_ILi256EEEEEELi256ENS_6half_tEfNS_4arch4Sm80ELb0ELb1ELb0ELb0ELb1ELb0ELb1ELb0EEENS1_21CollectiveEpilogueFwdINS6_IJS8_SA_S9_EEENS6_IJNS7_ILi1EEESI_SI_EEESC_SE_Li256ELb0ELb1ELb0ELb0EEENS1_19SingleTileSchedulerILb0ELb0ELb1ELi128EEEEEEEEEvNT_6ParamsE)
        /*0248*/ 	.word	0x00000000


	//----- nvinfo : EIATTR_MIN_STACK_SIZE
	.align		4
.L_108:
        /*024c*/ 	.byte	0x04, 0x12
        /*024e*/ 	.short	(.L_110 - .L_109)
	.align		4
.L_109:
        /*0250*/ 	.word	index@(_ZN7cutlass13device_kernelIN5flash19enable_sm80_to_sm89INS1_16FlashAttnFwdSm80INS1_25CollectiveMainloopFwdSm80ILi8ELi1ELb0EN4cute5tupleIJNS5_1CILi128EEENS7_ILi64EEENS7_ILi256EEEEEELi256ENS_6half_tEfNS_4arch4Sm80ELb0ELb1ELb0ELb1ELb1ELb0ELb1ELb0EEENS1_21CollectiveEpilogueFwdINS6_IJS8_SA_S9_EEENS6_IJNS7_ILi1EEESI_SI_EEESC_SE_Li256ELb1ELb1ELb0ELb0EEENS1_19SingleTileSchedulerILb1ELb0ELb1ELi128EEEEEEEEEvNT_6ParamsE)
        /*0254*/ 	.word	0x00000000


	//----- nvinfo : EIATTR_MIN_STACK_SIZE
	.align		4
.L_110:
        /*0258*/ 	.byte	0x04, 0x12
        /*025a*/ 	.short	(.L_112 - .L_111)
	.align		4
.L_111:
        /*025c*/ 	.word	index@(_ZN7cutlass13device_kernelIN5flash19enable_sm80_to_sm89INS1_16FlashAttnFwdSm80INS1_25CollectiveMainloopFwdSm80ILi8ELi1ELb0EN4cute5tupleIJNS5_1CILi128EEENS7_ILi48EEENS7_ILi256EEEEEELi256ENS_6half_tEfNS_4arch4Sm80ELb0ELb1ELb0ELb1ELb1ELb1ELb1ELb0EEENS1_21CollectiveEpilogueFwdINS6_IJS8_SA_S9_EEENS6_IJNS7_ILi1EEESI_SI_EEESC_SE_Li256ELb1ELb1ELb0ELb0EEENS1_19SingleTileSchedulerILb1ELb0ELb1ELi128EEEEEEEEEvNT_6ParamsE)
        /*0260*/ 	.word	0x00000000


	//----- nvinfo : EIATTR_MIN_STACK_SIZE
	.align		4
.L_112:
        /*0264*/ 	.byte	0x04, 0x12
        /*0266*/ 	.short	(.L_114 - .L_113)
	.align		4
.L_113:
        /*0268*/ 	.word	index@(_ZN7cutlass13device_kernelIN5flash19enable_sm80_to_sm89INS1_16FlashAttnFwdSm80INS1_25CollectiveMainloopFwdSm80ILi8ELi1ELb0EN4cute5tupleIJNS5_1CILi128EEENS7_ILi96EEENS7_ILi256EEEEEELi256ENS_6half_tEfNS_4arch4Sm80ELb1ELb0ELb0ELb0ELb1ELb0ELb1ELb0EEENS1_21CollectiveEpilogueFwdINS6_IJS8_SA_S9_EEENS6_IJNS7_ILi1EEESI_SI_EEESC_SE_Li256ELb0ELb1ELb0ELb0EEENS1_30DynamicPersistentTileSchedulerILi256ELi256ELb0ELb1ELb0EEEEEEEEEvNT_6ParamsE)
        /*026c*/ 	.word	0x00000000


	//----- nvinfo : EIATTR_MIN_STACK_SIZE
	.align		4
.L_114:
        /*0270*/ 	.byte	0x04, 0x12
        /*0272*/ 	.short	(.L_116 - .L_115)
	.align		4
.L_115:
        /*0274*/ 	.word	index@(_ZN7cutlass13device_kernelIN5flash19enable_sm80_to_sm89INS1_16FlashAttnFwdSm80INS1_25CollectiveMainloopFwdSm80ILi8ELi1ELb0EN4cute5tupleIJNS5_1CILi128EEENS7_ILi96EEENS7_ILi256EEEEEELi256ENS_6half_tEfNS_4arch4Sm80ELb1ELb0ELb0ELb1ELb1ELb0ELb1ELb0EEENS1_21CollectiveEpilogueFwdINS6_IJS8_SA_S9_EEENS6_IJNS7_ILi1EEESI_SI_EEESC_SE_Li256ELb1ELb1ELb0ELb0EEENS1_19SingleTileSchedulerILb1ELb0ELb1ELi128EEEEEEEEEvNT_6ParamsE)
        /*0278*/ 	.word	0x00000000


	//----- nvinfo : EIATTR_MIN_STACK_SIZE
	.align		4
.L_116:
        /*027c*/ 	.byte	0x04, 0x12
        /*027e*/ 	.short	(.L_118 - .L_117)
	.align		4
.L_117:
        /*0280*/ 	.word	index@(_ZN7cutlass13device_kernelIN5flash19enable_sm80_to_sm89INS1_16FlashAttnFwdSm80INS1_25CollectiveMainloopFwdSm80ILi8ELi1ELb0EN4cute5tupleIJNS5_1CILi128EEENS7_ILi48EEENS7_ILi256EEEEEELi256ENS_6half_tEfNS_4arch4Sm80ELb1ELb0ELb0ELb1ELb1ELb1ELb1ELb0EEENS1_21CollectiveEpilogueFwdINS6_IJS8_SA_S9_EEENS6_IJNS7_ILi1EEESI_SI_EEESC_SE_Li256ELb1ELb1ELb0ELb0EEENS1_19SingleTileSchedulerILb1ELb0ELb1ELi128EEEEEEEEEvNT_6ParamsE)
        /*0284*/ 	.word	0x00000000
.L_118:


//--------------------- .nv.compat                --------------------------
	.section	.nv.compat,"",@"SHT_CUDA_COMPAT_INFO"
	.align	4
        /*0000*/ 	.byte	0x02, 0x09, 0x01, 0x00, 0x02, 0x02, 0x01, 0x00, 0x02, 0x05, 0x05, 0x00, 0x03, 0x07, 0x01, 0x01
        /*0010*/ 	.byte	0x02, 0x03, 0x00, 0x00, 0x02, 0x06, 0x01, 0x00, 0x04, 0x0b, 0x08, 0x00, 0x00, 0x00, 0x00, 0x00
        /*0020*/ 	.byte	0x00, 0x00, 0x00, 0x00


//--------------------- .nv.info._ZN7cutlass13device_kernelIN5flash19enable_sm80_to_sm89INS1_16FlashAttnFwdSm80INS1_25CollectiveMainloopFwdSm80ILi8ELi1ELb1EN4cute5tupleIJNS5_1CILi128EEENS7_ILi64EEENS7_ILi256EEEEEELi256ENS_6half_tEfNS_4arch4Sm80ELb0ELb0ELb0ELb0ELb1ELb0ELb1ELb0EEENS1_21CollectiveEpilogueFwdINS6_IJS8_SA_S9_EEENS6_IJNS7_ILi1EEESI_SI_EEESC_SE_Li256ELb0ELb1ELb0ELb0EEENS1_19SingleTileSchedulerILb0ELb0ELb1ELi128EEEEEEEEEvNT_6ParamsE --------------------------
	.section	.nv.info._ZN7cutlass13device_kernelIN5flash19enable_sm80_to_sm89INS1_16FlashAttnFwdSm80INS1_25CollectiveMainloopFwdSm80ILi8ELi1ELb1EN4cute5tupleIJNS5_1CILi128EEENS7_ILi64EEENS7_ILi256EEEEEELi256ENS_6half_tEfNS_4arch4Sm80ELb0ELb0ELb0ELb0ELb1ELb0ELb1ELb0EEENS1_21CollectiveEpilogueFwdINS6_IJS8_SA_S9_EEENS6_IJNS7_ILi1EEESI_SI_EEESC_SE_Li256ELb0ELb1ELb0ELb0EEENS1_19SingleTileSchedulerILb0ELb0ELb1ELi128EEEEEEEEEvNT_6ParamsE,"",@"SHT_CUDA_INFO"
	.sectionflags	@""
	.align	4


	//----- nvinfo : EIATTR_CUDA_API_VERSION
	.align		4
        /*0000*/ 	.byte	0x04, 0x37
        /*0002*/ 	.short	(.L_120 - .L_119)
.L_119:
        /*0004*/ 	.word	0x00000082


	//----- nvinfo : EIATTR_KPARAM_INFO
	.align		4
.L_120:
        /*0008*/ 	.byte	0x04, 0x17
        /*000a*/ 	.short	(.L_122 - .L_121)
.L_121:
        /*000c*/ 	.word	0x00000000
        /*0010*/ 	.short	0x0000
        /*0012*/ 	.short	0x0000
        /*0014*/ 	.byte	0x00, 0xf0, 0x61, 0x10


	//----- nvinfo : EIATTR_SPARSE_MMA_MASK
	.align		4
.L_122:
        /*0018*/ 	.byte	0x03, 0x50
        /*001a*/ 	.short	0x0000


	//----- nvinfo : EIATTR_MAXREG_COUNT
	.align		4
        /*001c*/ 	.byte	0x03, 0x1b
        /*001e*/ 	.short	0x00ff


	//----- nvinfo : EIATTR_MERCURY_ISA_VERSION
	.align		4
        /*0020*/ 	.byte	0x03, 0x5f
        /*0022*/ 	.short	0x0101


	//----- nvinfo : EIATTR_EXIT_INSTR_OFFSETS
	.align		4
        /*0024*/ 	.byte	0x04, 0x1c
        /*0026*/ 	.short	(.L_124 - .L_123)


	//   ....[0]....
.L_123:
        /*0028*/ 	.word	0x00000010


	//----- nvinfo : EIATTR_MAX_THREADS
	.align		4
.L_124:
        /*002c*/ 	.byte	0x04, 0x05
        /*002e*/ 	.short	(.L_126 - .L_125)
.L_125:
        /*0030*/ 	.word	0x00000100
        /*0034*/ 	.word	0x00000001
        /*0038*/ 	.word	0x00000001


	//----- nvinfo : EIATTR_CBANK_PARAM_SIZE
	.align		4
.L_126:
        /*003c*/ 	.byte	0x03, 0x19
        /*003e*/ 	.short	0x0418


	//----- nvinfo : EIATTR_PARAM_CBANK
	.align		4
        /*0040*/ 	.byte	0x04, 0x0a
        /*0042*/ 	.short	(.L_128 - .L_127)
	.align		4
.L_127:
        /*0044*/ 	.word	index@(.nv.constant0._ZN7cutlass13device_kernelIN5flash19enable_sm80_to_sm89INS1_16FlashAttnFwdSm80INS1_25CollectiveMainloopFwdSm80ILi8ELi1ELb1EN4cute5tupleIJNS5_1CILi128EEENS7_ILi64EEENS7_ILi256EEEEEELi256ENS_6half_tEfNS_4arch4Sm80ELb0ELb0ELb0ELb0ELb1ELb0ELb1ELb0EEENS1_21CollectiveEpilogueFwdINS6_IJS8_SA_S9_EEENS6_IJNS7_ILi1EEESI_SI_EEESC_SE_Li256ELb0ELb1ELb0ELb0EEENS1_19SingleTileSchedulerILb0ELb0ELb1ELi128EEEEEEEEEvNT_6ParamsE)
        /*0048*/ 	.short	0x0210
        /*004a*/ 	.short	0x0418


	//----- nvinfo : EIATTR_SW_WAR
	.align		4
.L_128:
        /*004c*/ 	.byte	0x04, 0x36
        /*004e*/ 	.short	(.L_130 - .L_129)
.L_129:
        /*0050*/ 	.word	0x00000008
.L_130:


//--------------------- .nv.info._ZN7cutlass13device_kernelIN5flash19enable_sm80_to_sm89INS1_16FlashAttnFwdSm80INS1_25CollectiveMainloopFwdSm80ILi8ELi1ELb1EN4cute5tupleIJNS5_1CILi128EEENS7_ILi64EEENS7_ILi256EEEEEELi256ENS_6half_tEfNS_4arch4Sm80ELb0ELb0ELb0ELb1ELb1ELb0ELb1ELb0EEENS1_21CollectiveEpilogueFwdINS6_IJS8_SA_S9_EEENS6_IJNS7_ILi1EEESI_SI_EEESC_SE_Li256ELb1ELb1ELb0ELb0EEENS1_19SingleTileSchedulerILb1ELb0ELb1ELi128EEEEEEEEEvNT_6ParamsE --------------------------
	.section	.nv.info._ZN7cutlass13device_kernelIN5flash19enable_sm80_to_sm89INS1_16FlashAttnFwdSm80INS1_25CollectiveMainloopFwdSm80ILi8ELi1ELb1EN4cute5tupleIJNS5_1CILi128EEENS7_ILi64EEENS7_ILi256EEEEEELi256ENS_6half_tEfNS_4arch4Sm80ELb0ELb0ELb0ELb1ELb1ELb0ELb1ELb0EEENS1_21CollectiveEpilogueFwdINS6_IJS8_SA_S9_EEENS6_IJNS7_ILi1EEESI_SI_EEESC_SE_Li256ELb1ELb1ELb0ELb0EEENS1_19SingleTileSchedulerILb1ELb0ELb1ELi128EEEEEEEEEvNT_6ParamsE,"",@"SHT_CUDA_INFO"
	.sectionflags	@""
	.align	4


	//----- nvinfo : EIATTR_CUDA_API_VERSION
	.align		4
        /*0000*/ 	.byte	0x04, 0x37
        /*0002*/ 	.short	(.L_132 - .L_131)
.L_131:
        /*0004*/ 	.word	0x00000082


	//----- nvinfo : EIATTR_KPARAM_INFO
	.align		4
.L_132:
        /*0008*/ 	.byte	0x04, 0x17
        /*000a*/ 	.short	(.L_134 - .L_133)
.L_133:
        /*000c*/ 	.word	0x00000000
        /*0010*/ 	.short	0x0000
        /*0012*/ 	.short	0x0000
        /*0014*/ 	.byte	0x00, 0xf0, 0x61, 0x10


	//----- nvinfo : EIATTR_SPARSE_MMA_MASK
	.align		4
.L_134:
        /*0018*/ 	.byte	0x03, 0x50
        /*001a*/ 	.short	0x0000


	//----- nvinfo : EIATTR_MAXREG_COUNT
	.align		4
        /*001c*/ 	.byte	0x03, 0x1b
        /*001e*/ 	.short	0x00ff


	//----- nvinfo : EIATTR_MERCURY_ISA_VERSION
	.align		4
        /*0020*/ 	.byte	0x03, 0x5f
        /*0022*/ 	.short	0x0101


	//----- nvinfo : EIATTR_EXIT_INSTR_OFFSETS
	.align		4
        /*0024*/ 	.byte	0x04, 0x1c
        /*0026*/ 	.short	(.L_136 - .L_135)


	//   ....[0]....
.L_135:
        /*0028*/ 	.word	0x00000010


	//----- nvinfo : EIATTR_MAX_THREADS
	.align		4
.L_136:
        /*002c*/ 	.byte	0x04, 0x05
        /*002e*/ 	.short	(.L_138 - .L_137)
.L_137:
        /*0030*/ 	.word	0x00000100
        /*0034*/ 	.word	0x00000001
        /*0038*/ 	.word	0x00000001


	//----- nvinfo : EIATTR_CBANK_PARAM_SIZE
	.align		4
.L_138:
        /*003c*/ 	.byte	0x03, 0x19
        /*003e*/ 	.short	0x0418


	//----- nvinfo : EIATTR_PARAM_CBANK
	.align		4
        /*0040*/ 	.byte	0x04, 0x0a
        /*0042*/ 	.short	(.L_140 - .L_139)
	.align		4
.L_139:
        /*0044*/ 	.word	index@(.nv.constant0._ZN7cutlass13device_kernelIN5flash19enable_sm80_to_sm89INS1_16FlashAttnFwdSm80INS1_25CollectiveMainloopFwdSm80ILi8ELi1ELb1EN4cute5tupleIJNS5_1CILi128EEENS7_ILi64EEENS7_ILi256EEEEEELi256ENS_6half_tEfNS_4arch4Sm80ELb0ELb0ELb0ELb1ELb1ELb0ELb1ELb0EEENS1_21CollectiveEpilogueFwdINS6_IJS8_SA_S9_EEENS6_IJNS7_ILi1EEESI_SI_EEESC_SE_Li256ELb1ELb1ELb0ELb0EEENS1_19SingleTileSchedulerILb1ELb0ELb1ELi128EEEEEEEEEvNT_6ParamsE)
        /*0048*/ 	.short	0x0210
        /*004a*/ 	.short	0x0418


	//----- nvinfo : EIATTR_SW_WAR
	.align		4
.L_140:
        /*004c*/ 	.byte	0x04, 0x36
        /*004e*/ 	.short	(.L_142 - .L_141)
.L_141:
        /*0050*/ 	.word	0x00000008
.L_142:


//--------------------- .nv.info._ZN7cutlass13device_kernelIN5flash19enable_sm80_to_sm89INS1_16FlashAttnFwdSm80INS1_25CollectiveMainloopFwdSm80ILi8ELi1ELb0EN4cute5tupleIJNS5_1CILi128EEENS7_ILi32EEENS7_ILi256EEEEEELi256ENS_6half_tEfNS_4arch4Sm80ELb0ELb0ELb0ELb1ELb1ELb1ELb1ELb0EEENS1_21CollectiveEpilogueFwdINS6_IJS8_SA_S9_EEENS6_IJNS7_ILi1EEESI_SI_EEESC_SE_Li256ELb1ELb1ELb0ELb0EEENS1_19SingleTileSchedulerILb1ELb0ELb1ELi128EEEEEEEEEvNT_6ParamsE --------------------------
	.section	.nv.info._ZN7cutlass13device_kernelIN5flash19enable_sm80_to_sm89INS1_16FlashAttnFwdSm80INS1_25CollectiveMainloopFwdSm80ILi8ELi1ELb0EN4cute5tupleIJNS5_1CILi128EEENS7_ILi32EEENS7_ILi256EEEEEELi256ENS_6half_tEfNS_4arch4Sm80ELb0ELb0ELb0ELb1ELb1ELb1ELb1ELb0EEENS1_21CollectiveEpilogueFwdINS6_IJS8_SA_S9_EEENS6_IJNS7_ILi1EEESI_SI_EEESC_SE_Li256ELb1ELb1ELb0ELb0EEENS1_19SingleTileSchedulerILb1ELb0ELb1ELi128EEEEEEEEEvNT_6ParamsE,"",@"SHT_CUDA_INFO"
	.sectionflags	@""
	.align	4


	//----- nvinfo : EIATTR_CUDA_API_VERSION
	.align		4
        /*0000*/ 	.byte	0x04, 0x37
        /*0002*/ 	.short	(.L_144 - .L_143)
.L_143:
        /*0004*/ 	.word	0x00000082


	//----- nvinfo : EIATTR_KPARAM_INFO
	.align		4
.L_144:
        /*0008*/ 	.byte	0x04, 0x17
        /*000a*/ 	.short	(.L_146 - .L_145)
.L_145:
        /*000c*/ 	.word	0x00000000
        /*0010*/ 	.short	0x0000
        /*0012*/ 	.short	0x0000
        /*0014*/ 	.byte	0x00, 0xf0, 0x61, 0x10


	//----- nvinfo : EIATTR_SPARSE_MMA_MASK
	.align		4
.L_146:
        /*0018*/ 	.byte	0x03, 0x50
        /*001a*/ 	.short	0x0000


	//----- nvinfo : EIATTR_MAXREG_COUNT
	.align		4
        /*001c*/ 	.byte	0x03, 0x1b
        /*001e*/ 	.short	0x00ff


	//----- nvinfo : EIATTR_MERCURY_ISA_VERSION
	.align		4
        /*0020*/ 	.byte	0x03, 0x5f
        /*0022*/ 	.short	0x0101


	//----- nvinfo : EIATTR_EXIT_INSTR_OFFSETS
	.align		4
        /*0024*/ 	.byte	0x04, 0x1c
        /*0026*/ 	.short	(.L_148 - .L_147)


	//   ....[0]....
.L_147:
        /*0028*/ 	.word	0x00000010


	//----- nvinfo : EIATTR_MAX_THREADS
	.align		4
.L_148:
        /*002c*/ 	.byte	0x04, 0x05
        /*002e*/ 	.short	(.L_150 - .L_149)
.L_149:
        /*0030*/ 	.word	0x00000100
        /*0034*/ 	.word	0x00000001
        /*0038*/ 	.word	0x00000001


	//----- nvinfo : EIATTR_CBANK_PARAM_SIZE
	.align		4
.L_150:
        /*003c*/ 	.byte	0x03, 0x19
        /*003e*/ 	.short	0x0418


	//----- nvinfo : EIATTR_PARAM_CBANK
	.align		4
        /*0040*/ 	.byte	0x04, 0x0a
        /*0042*/ 	.short	(.L_152 - .L_151)
	.align		4
.L_151:
        /*0044*/ 	.word	index@(.nv.constant0._ZN7cutlass13device_kernelIN5flash19enable_sm80_to_sm89INS1_16FlashAttnFwdSm80INS1_25CollectiveMainloopFwdSm80ILi8ELi1ELb0EN4cute5tupleIJNS5_1CILi128EEENS7_ILi32EEENS7_ILi256EEEEEELi256ENS_6half_tEfNS_4arch4Sm80ELb0ELb0ELb0ELb1ELb1ELb1ELb1ELb0EEENS1_21CollectiveEpilogueFwdINS6_IJS8_SA_S9_EEENS6_IJNS7_ILi1EEESI_SI_EEESC_SE_Li256ELb1ELb1ELb0ELb0EEENS1_19SingleTileSchedulerILb1ELb0ELb1ELi128EEEEEEEEEvNT_6ParamsE)
        /*0048*/ 	.short	0x0210
        /*004a*/ 	.short	0x0418


	//----- nvinfo : EIATTR_SW_WAR
	.align		4
.L_152:
        /*004c*/ 	.byte	0x04, 0x36
        /*004e*/ 	.short	(.L_154 - .L_153)
.L_153:
        /*0050*/ 	.word	0x00000008
.L_154:


//--------------------- .nv.info._ZN7cutlass13device_kernelIN5flash19enable_sm80_to_sm89INS1_16FlashAttnFwdSm80INS1_25CollectiveMainloopFwdSm80ILi8ELi1ELb1EN4cute5tupleIJNS5_1CILi128EEENS7_ILi48EEENS7_ILi256EEEEEELi256ENS_6half_tEfNS_4arch4Sm80ELb0ELb1ELb0ELb0ELb1ELb0ELb1ELb0EEENS1_21CollectiveEpilogueFwdINS6_IJS8_SA_S9_EEENS6_IJNS7_ILi1EEESI_SI_EEESC_SE_Li256ELb0ELb1ELb0ELb0EEENS1_19SingleTileSchedulerILb0ELb0ELb1ELi128EEEEEEEEEvNT_6ParamsE --------------------------
	.section	.nv.info._ZN7cutlass13device_kernelIN5flash19enable_sm80_to_sm89INS1_16FlashAttnFwdSm80INS1_25CollectiveMainloopFwdSm80ILi8ELi1ELb1EN4cute5tupleIJNS5_1CILi128EEENS7_ILi48EEENS7_ILi256EEEEEELi256ENS_6half_tEfNS_4arch4Sm80ELb0ELb1ELb0ELb0ELb1ELb0ELb1ELb0EEENS1_21CollectiveEpilogueFwdINS6_IJS8_SA_S9_EEENS6_IJNS7_ILi1EEESI_SI_EEESC_SE_Li256ELb0ELb1ELb0ELb0EEENS1_19SingleTileSchedulerILb0ELb0ELb1ELi128EEEEEEEEEvNT_6ParamsE,"",@"SHT_CUDA_INFO"
	.sectionflags	@""
	.align	4


	//----- nvinfo : EIATTR_CUDA_API_VERSION
	.align		4
        /*0000*/ 	.byte	0x04, 0x37
        /*0002*/ 	.short	(.L_156 - .L_155)
.L_155:
        /*0004*/ 	.word	0x00000082


	//----- nvinfo : EIATTR_KPARAM_INFO
	.align		4
.L_156:
        /*0008*/ 	.byte	0x04, 0x17
        /*000a*/ 	.short	(.L_158 - .L_157)
.L_157:
        /*000c*/ 	.word	0x00000000
        /*0010*/ 	.short	0x0000
        /*0012*/ 	.short	0x0000
        /*0014*/ 	.byte	0x00, 0xf0, 0x61, 0x10


	//----- nvinfo : EIATTR_SPARSE_MMA_MASK
	.align		4
.L_158:
        /*0018*/ 	.byte	0x03, 0x50
        /*001a*/ 	.short	0x0000


	//----- nvinfo : EIATTR_MAXREG_COUNT
	.align		4
        /*001c*/ 	.byte	0x03, 0x1b
        /*001e*/ 	.short	0x00ff


	//----- nvinfo : EIATTR_MERCURY_ISA_VERSION
	.align		4
        /*0020*/ 	.byte	0x03, 0x5f
        /*0022*/ 	.short	0x0101


	//----- nvinfo : EIATTR_EXIT_INSTR_OFFSETS
	.align		4
        /*0024*/ 	.byte	0x04, 0x1c
        /*0026*/ 	.short	(.L_160 - .L_159)


	//   ....[0]....
.L_159:
        /*0028*/ 	.word	0x00000010


	//----- nvinfo : EIATTR_MAX_THREADS
	.align		4
.L_160:
        /*002c*/ 	.byte	0x04, 0x05
        /*002e*/ 	.short	(.L_162 - .L_161)
.L_161:
        /*0030*/ 	.word	0x00000100
        /*0034*/ 	.word	0x00000001
        /*0038*/ 	.word	0x00000001


	//----- nvinfo : EIATTR_CBANK_PARAM_SIZE
	.align		4
.L_162:
        /*003c*/ 	.byte	0x03, 0x19
        /*003e*/ 	.short	0x0418


	//----- nvinfo : EIATTR_PARAM_CBANK
	.align		4
        /*0040*/ 	.byte	0x04, 0x0a
        /*0042*/ 	.short	(.L_164 - .L_163)
	.align		4
.L_163:
        /*0044*/ 	.word	index@(.nv.constant0._ZN7cutlass13device_kernelIN5flash19enable_sm80_to_sm89INS1_16FlashAttnFwdSm80INS1_25CollectiveMainloopFwdSm80ILi8ELi1ELb1EN4cute5tupleIJNS5_1CILi128EEENS7_ILi48EEENS7_ILi256EEEEEELi256ENS_6half_tEfNS_4arch4Sm80ELb0ELb1ELb0ELb0ELb1ELb0ELb1ELb0EEENS1_21CollectiveEpilogueFwdINS6_IJS8_SA_S9_EEENS6_IJNS7_ILi1EEESI_SI_EEESC_SE_Li256ELb0ELb1ELb0ELb0EEENS1_19SingleTileSchedulerILb0ELb0ELb1ELi128EEEEEEEEEvNT_6ParamsE)
        /*0048*/ 	.short	0x0210
        /*004a*/ 	.short	0x0418


	//----- nvinfo : EIATTR_SW_WAR
	.align		4
.L_164:
        /*004c*/ 	.byte	0x04, 0x36
        /*004e*/ 	.short	(.L_166 - .L_165)
.L_165:
        /*0050*/ 	.word	0x00000008
.L_166:


//--------------------- .nv.info._ZN7cutlass13device_kernelIN5flash19enable_sm80_to_sm89INS1_16FlashAttnFwdSm80INS1_25CollectiveMainloopFwdSm80ILi8ELi1ELb1EN4cute5tupleIJNS5_1CILi128EEENS7_ILi48EEENS7_ILi256EEEEEELi256ENS_6half_tEfNS_4arch4Sm80ELb0ELb1ELb0ELb1ELb1ELb0ELb1ELb0EEENS1_21CollectiveEpilogueFwdINS6_IJS8_SA_S9_EEENS6_IJNS7_ILi1EEESI_SI_EEESC_SE_Li256ELb1ELb1ELb0ELb0EEENS1_19SingleTileSchedulerILb1ELb0ELb1ELi128EEEEEEEEEvNT_6ParamsE --------------------------
	.section	.nv.info._ZN7cutlass13device_kernelIN5flash19enable_sm80_to_sm89INS1_16FlashAttnFwdSm80INS1_25CollectiveMainloopFwdSm80ILi8ELi1ELb1EN4cute5tupleIJNS5_1CILi128EEENS7_ILi48EEENS7_ILi256EEEEEELi256ENS_6half_tEfNS_4arch4Sm80ELb0ELb1ELb0ELb1ELb1ELb0ELb1ELb0EEENS1_21CollectiveEpilogueFwdINS6_IJS8_SA_S9_EEENS6_IJNS7_ILi1EEESI_SI_EEESC_SE_Li256ELb1ELb1ELb0ELb0EEENS1_19SingleTileSchedulerILb1ELb0ELb1ELi128EEEEEEEEEvNT_6ParamsE,"",@"SHT_CUDA_INFO"
	.sectionflags	@""
	.align	4


	//----- nvinfo : EIATTR_CUDA_API_VERSION
	.align		4
        /*0000*/ 	.byte	0x04, 0x37
        /*0002*/ 	.short	(.L_168 - .L_167)
.L_167:
        /*0004*/ 	.word	0x00000082


	//----- nvinfo : EIATTR_KPARAM_INFO
	.align		4
.L_168:
        /*0008*/ 	.byte	0x04, 0x17
        /*000a*/ 	.short	(.L_170 - .L_169)
.L_169:
        /*000c*/ 	.word	0x00000000
        /*0010*/ 	.short	0x0000
        /*0012*/ 	.short	0x0000
        /*0014*/ 	.byte	0x00, 0xf0, 0x61, 0x10


	//----- nvinfo : EIATTR_SPARSE_MMA_MASK
	.align		4
.L_170:
        /*0018*/ 	.byte	0x03, 0x50
        /*001a*/ 	.short	0x0000


	//----- nvinfo : EIATTR_MAXREG_COUNT
	.align		4
        /*001c*/ 	.byte	0x03, 0x1b
        /*001e*/ 	.short	0x00ff


	//----- nvinfo : EIATTR_MERCURY_ISA_VERSION
	.align		4
        /*0020*/ 	.byte	0x03, 0x5f
        /*0022*/ 	.short	0x0101


	//----- nvinfo : EIATTR_EXIT_INSTR_OFFSETS
	.align		4
        /*0024*/ 	.byte	0x04, 0x1c
        /*0026*/ 	.short	(.L_172 - .L_171)


	//   ....[0]....
.L_171:
        /*0028*/ 	.word	0x00000010


	//----- nvinfo : EIATTR_MAX_THREADS
	.align		4
.L_172:
        /*002c*/ 	.byte	0x04, 0x05
        /*002e*/ 	.short	(.L_174 - .L_173)
.L_173:
        /*0030*/ 	.word	0x00000100
        /*0034*/ 	.word	0x00000001
        /*0038*/ 	.word	0x00000001


	//----- nvinfo : EIATTR_CBANK_PARAM_SIZE
	.align		4
.L_174:
        /*003c*/ 	.byte	0x03, 0x19
        /*003e*/ 	.short	0x0418


	//----- nvinfo : EIATTR_PARAM_CBANK
	.align		4
        /*0040*/ 	.byte	0x04, 0x0a
        /*0042*/ 	.short	(.L_176 - .L_175)
	.align		4
.L_175:
        /*0044*/ 	.word	index@(.nv.constant0._ZN7cutlass13device_kernelIN5flash19enable_sm80_to_sm89INS1_16FlashAttnFwdSm80INS1_25CollectiveMainloopFwdSm80ILi8ELi1ELb1EN4cute5tupleIJNS5_1CILi128EEENS7_ILi48EEENS7_ILi256EEEEEELi256ENS_6half_tEfNS_4arch4Sm80ELb0ELb1ELb0ELb1ELb1ELb0ELb1ELb0EEENS1_21CollectiveEpilogueFwdINS6_IJS8_SA_S9_EEENS6_IJNS7_ILi1EEESI_SI_EEESC_SE_Li256ELb1ELb1ELb0ELb0EEENS1_19SingleTileSchedulerILb1ELb0ELb1ELi128EEEEEEEEEvNT_6ParamsE)
        /*0048*/ 	.short	0x0210
        /*004a*/ 	.short	0x0418


	//----- nvinfo : EIATTR_SW_WAR
	.align		4
.L_176:
        /*004c*/ 	.byte	0x04, 0x36
        /*004e*/ 	.short	(.L_178 - .L_177)
.L_177:
        /*0050*/ 	.word	0x00000008
.L_178:


//--------------------- .nv.info._ZN7cutlass13device_kernelIN5flash19enable_sm80_to_sm89INS1_16FlashAttnFwdSm80INS1_25CollectiveMainloopFwdSm80ILi8ELi1ELb0EN4cute5tupleIJNS5_1CILi128EEENS7_ILi32EEENS7_ILi256EEEEEELi256ENS_6half_tEfNS_4arch4Sm80ELb0ELb1ELb0ELb1ELb1ELb1ELb1ELb0EEENS1_21CollectiveEpilogueFwdINS6_IJS8_SA_S9_EEENS6_IJNS7_ILi1EEESI_SI_EEESC_SE_Li256ELb1ELb1ELb0ELb0EEENS1_19SingleTileSchedulerILb1ELb0ELb1ELi128EEEEEEEEEvNT_6ParamsE --------------------------
	.section	.nv.info._ZN7cutlass13device_kernelIN5flash19enable_sm80_to_sm89INS1_16FlashAttnFwdSm80INS1_25CollectiveMainloopFwdSm80ILi8ELi1ELb0EN4cute5tupleIJNS5_1CILi128EEENS7_ILi32EEENS7_ILi256EEEEEELi256ENS_6half_tEfNS_4arch4Sm80ELb0ELb1ELb0ELb1ELb1ELb1ELb1ELb0EEENS1_21CollectiveEpilogueFwdINS6_IJS8_SA_S9_EEENS6_IJNS7_ILi1EEESI_SI_EEESC_SE_Li256ELb1ELb1ELb0ELb0EEENS1_19SingleTileSchedulerILb1ELb0ELb1ELi128EEEEEEEEEvNT_6ParamsE,"",@"SHT_CUDA_INFO"
	.sectionflags	@""
	.align	4


	//----- nvinfo : EIATTR_CUDA_API_VERSION
	.align		4
        /*0000*/ 	.byte	0x04, 0x37
        /*0002*/ 	.short	(.L_180 - .L_179)
.L_179:
        /*0004*/ 	.word	0x00000082


	//----- nvinfo : EIATTR_KPARAM_INFO
	.align		4
.L_180:
        /*0008*/ 	.byte	0x04, 0x17
        /*000a*/ 	.short	(.L_182 - .L_181)
.L_181:
        /*000c*/ 	.word	0x00000000
        /*0010*/ 	.short	0x0000
        /*0012*/ 	.short	0x0000
        /*0014*/ 	.byte	0x00, 0xf0, 0x61, 0x10


	//----- nvinfo : EIATTR_SPARSE_MMA_MASK
	.align		4
.L_182:
        /*0018*/ 	.byte	0x03, 0x50
        /*001a*/ 	.short	0x0000


	//----- nvinfo : EIATTR_MAXREG_COUNT
	.align		4
        /*001c*/ 	.byte	0x03, 0x1b
        /*001e*/ 	.short	0x00ff


	//----- nvinfo : EIATTR_MERCURY_ISA_VERSION
	.align		4
        /*0020*/ 	.byte	0x03, 0x5f
        /*0022*/ 	.short	0x0101


	//----- nvinfo : EIATTR_EXIT_INSTR_OFFSETS
	.align		4
        /*0024*/ 	.byte	0x04, 0x1c
        /*0026*/ 	.short	(.L_184 - .L_183)


	//   ....[0]....
.L_183:
        /*0028*/ 	.word	0x00000010


	//----- nvinfo : EIATTR_MAX_THREADS
	.align		4
.L_184:
        /*002c*/ 	.byte	0x04, 0x05
        /*002e*/ 	.short	(.L_186 - .L_185)
.L_185:
        /*0030*/ 	.word	0x00000100
        /*0034*/ 	.word	0x00000001
        /*0038*/ 	.word	0x00000001


	//----- nvinfo : EIATTR_CBANK_PARAM_SIZE
	.align		4
.L_186:
        /*003c*/ 	.byte	0x03, 0x19
        /*003e*/ 	.short	0x0418


	//----- nvinfo : EIATTR_PARAM_CBANK
	.align		4
        /*0040*/ 	.byte	0x04, 0x0a
        /*0042*/ 	.short	(.L_188 - .L_187)
	.align		4
.L_187:
        /*0044*/ 	.word	index@(.nv.constant0._ZN7cutlass13device_kernelIN5flash19enable_sm80_to_sm89INS1_16FlashAttnFwdSm80INS1_25CollectiveMainloopFwdSm80ILi8ELi1ELb0EN4cute5tupleIJNS5_1CILi128EEENS7_ILi32EEENS7_ILi256EEEEEELi256ENS_6half_tEfNS_4arch4Sm80ELb0ELb1ELb0ELb1ELb1ELb1ELb1ELb0EEENS1_21CollectiveEpilogueFwdINS6_IJS8_SA_S9_EEENS6_IJNS7_ILi1EEESI_SI_EEESC_SE_Li256ELb1ELb1ELb0ELb0EEENS1_19SingleTileSchedulerILb1ELb0ELb1ELi128EEEEEEEEEvNT_6ParamsE)
        /*0048*/ 	.short	0x0210
        /*004a*/ 	.short	0x0418


	//----- nvinfo : EIATTR_SW_WAR
	.align		4
.L_188:
        /*004c*/ 	.byte	0x04, 0x36
        /*004e*/ 	.short	(.L_190 - .L_189)
.L_189:
        /*0050*/ 	.word	0x00000008
.L_190:


//--------------------- .nv.info._ZN7cutlass13device_kernelIN5flash19enable_sm80_to_sm89INS1_16FlashAttnFwdSm80INS1_25CollectiveMainloopFwdSm80ILi8ELi1ELb1EN4cute5tupleIJNS5_1CILi128EEENS7_ILi64EEENS7_ILi256EEEEEELi256ENS_6half_tEfNS_4arch4Sm80ELb1ELb0ELb0ELb0ELb1ELb0ELb1ELb0EEENS1_21CollectiveEpilogueFwdINS6_IJS8_SA_S9_EEENS6_IJNS7_ILi1EEESI_SI_EEESC_SE_Li256ELb0ELb1ELb0ELb0EEENS1_30DynamicPersistentTileSchedulerILi256ELi256ELb0ELb1ELb0EEEEEEEEEvNT_6ParamsE --------------------------
	.section	.nv.info._ZN7cutlass13device_kernelIN5flash19enable_sm80_to_sm89INS1_16FlashAttnFwdSm80INS1_25CollectiveMainloopFwdSm80ILi8ELi1ELb1EN4cute5tupleIJNS5_1CILi128EEENS7_ILi64EEENS7_ILi256EEEEEELi256ENS_6half_tEfNS_4arch4Sm80ELb1ELb0ELb0ELb0ELb1ELb0ELb1ELb0EEENS1_21CollectiveEpilogueFwdINS6_IJS8_SA_S9_EEENS6_IJNS7_ILi1EEESI_SI_EEESC_SE_Li256ELb0ELb1ELb0ELb0EEENS1_30DynamicPersistentTileSchedulerILi256ELi256ELb0ELb1ELb0EEEEEEEEEvNT_6ParamsE,"",@"SHT_CUDA_INFO"
	.sectionflags	@""
	.align	4


	//----- nvinfo : EIATTR_CUDA_API_VERSION
	.align		4
        /*0000*/ 	.byte	0x04, 0x37
        /*0002*/ 	.short	(.L_192 - .L_191)
.L_191:
        /*0004*/ 	.word	0x00000082


	//----- nvinfo : EIATTR_KPARAM_INFO
	.align		4
.L_192:
        /*0008*/ 	.byte	0x04, 0x17
        /*000a*/ 	.short	(.L_194 - .L_193)
.L_193:
        /*000c*/ 	.word	0x00000000
        /*0010*/ 	.short	0x0000
        /*0012*/ 	.short	0x0000
        /*0014*/ 	.byte	0x00, 0xf0, 0xa1, 0x10


	//----- nvinfo : EIATTR_SPARSE_MMA_MASK
	.align		4
.L_194:
        /*0018*/ 	.byte	0x03, 0x50
        /*001a*/ 	.short	0x0000


	//----- nvinfo : EIATTR_MAXREG_COUNT
	.align		4
        /*001c*/ 	.byte	0x03, 0x1b
        /*001e*/ 	.short	0x00ff


	//----- nvinfo : EIATTR_MERCURY_ISA_VERSION
	.align		4
        /*0020*/ 	.byte	0x03, 0x5f
        /*0022*/ 	.short	0x0101


	//----- nvinfo : EIATTR_EXIT_INSTR_OFFSETS
	.align		4
        /*0024*/ 	.byte	0x04, 0x1c
        /*0026*/ 	.short	(.L_196 - .L_195)


	//   ....[0]....
.L_195:
        /*0028*/ 	.word	0x00000010


	//----- nvinfo : EIATTR_MAX_THREADS
	.align		4
.L_196:
        /*002c*/ 	.byte	0x04, 0x05
        /*002e*/ 	.short	(.L_198 - .L_197)
.L_197:
        /*0030*/ 	.word	0x00000100
        /*0034*/ 	.word	0x00000001
        /*0038*/ 	.word	0x00000001


	//----- nvinfo : EIATTR_CBANK_PARAM_SIZE
	.align		4
.L_198:
        /*003c*/ 	.byte	0x03, 0x19
        /*003e*/ 	.short	0x0428


	//----- nvinfo : EIATTR_PARAM_CBANK
	.align		4
        /*0040*/ 	.byte	0x04, 0x0a
        /*0042*/ 	.short	(.L_200 - .L_199)
	.align		4
.L_199:
        /*0044*/ 	.word	index@(.nv.constant0._ZN7cutlass13device_kernelIN5flash19enable_sm80_to_sm89INS1_16FlashAttnFwdSm80INS1_25CollectiveMainloopFwdSm80ILi8ELi1ELb1EN4cute5tupleIJNS5_1CILi128EEENS7_ILi64EEENS7_ILi256EEEEEELi256ENS_6half_tEfNS_4arch4Sm80ELb1ELb0ELb0ELb0ELb1ELb0ELb1ELb0EEENS1_21CollectiveEpilogueFwdINS6_IJS8_SA_S9_EEENS6_IJNS7_ILi1EEESI_SI_EEESC_SE_Li256ELb0ELb1ELb0ELb0EEENS1_30DynamicPersistentTileSchedulerILi256ELi256ELb0ELb1ELb0EEEEEEEEEvNT_6ParamsE)
        /*0048*/ 	.short	0x0210
        /*004a*/ 	.short	0x0428


	//----- nvinfo : EIATTR_SW_WAR
	.align		4
.L_200:
        /*004c*/ 	.byte	0x04, 0x36
        /*004e*/ 	.short	(.L_202 - .L_201)
.L_201:
        /*0050*/ 	.word	0x00000008
.L_202:


//--------------------- .nv.info._ZN7cutlass13device_kernelIN5flash19enable_sm80_to_sm89INS1_16FlashAttnFwdSm80INS1_25CollectiveMainloopFwdSm80ILi8ELi1ELb1EN4cute5tupleIJNS5_1CILi128EEENS7_ILi64EEENS7_ILi256EEEEEELi256ENS_6half_tEfNS_4arch4Sm80ELb1ELb0ELb0ELb1ELb1ELb0ELb1ELb0EEENS1_21CollectiveEpilogueFwdINS6_IJS8_SA_S9_EEENS6_IJNS7_ILi1EEESI_SI_EEESC_SE_Li256ELb1ELb1ELb0ELb0EEENS1_19SingleTileSchedulerILb1ELb0ELb1ELi128EEEEEEEEEvNT_6ParamsE --------------------------
	.section	.nv.info._ZN7cutlass13device_kernelIN5flash19enable_sm80_to_sm89INS1_16FlashAttnFwdSm80INS1_25CollectiveMainloopFwdSm80ILi8ELi1ELb1EN4cute5tupleIJNS5_1CILi128EEENS7_ILi64EEENS7_ILi256EEEEEELi256ENS_6half_tEfNS_4arch4Sm80ELb1ELb0ELb0ELb1ELb1ELb0ELb1ELb0EEENS1_21CollectiveEpilogueFwdINS6_IJS8_SA_S9_EEENS6_IJNS7_ILi1EEESI_SI_EEESC_SE_Li256ELb1ELb1ELb0ELb0EEENS1_19SingleTileSchedulerILb1ELb0ELb1ELi128EEEEEEEEEvNT_6ParamsE,"",@"SHT_CUDA_INFO"
	.sectionflags	@""
	.align	4


	//----- nvinfo : EIATTR_CUDA_API_VERSION
	.align		4
        /*0000*/ 	.byte	0x04, 0x37
        /*0002*/ 	.short	(.L_204 - .L_203)
.L_203:
        /*0004*/ 	.word	0x00000082


	//----- nvinfo : EIATTR_KPARAM_INFO
	.align		4
.L_204:
        /*0008*/ 	.byte	0x04, 0x17
        /*000a*/ 	.short	(.L_206 - .L_205)
.L_205:
        /*000c*/ 	.word	0x00000000
        /*0010*/ 	.short	0x0000
        /*0012*/ 	.short	0x0000
        /*0014*/ 	.byte	0x00, 0xf0, 0x61, 0x10


	//----- nvinfo : EIATTR_SPARSE_MMA_MASK
	.align		4
.L_206:
        /*0018*/ 	.byte	0x03, 0x50
        /*001a*/ 	.short	0x0000


	//----- nvinfo : EIATTR_MAXREG_COUNT
	.align		4
        /*001c*/ 	.byte	0x03, 0x1b
        /*001e*/ 	.short	0x00ff


	//----- nvinfo : EIATTR_MERCURY_ISA_VERSION
	.align		4
        /*0020*/ 	.byte	0x03, 0x5f
        /*0022*/ 	.short	0x0101


	//----- nvinfo : EIATTR_EXIT_INSTR_OFFSETS
	.align		4
        /*0024*/ 	.byte	0x04, 0x1c
        /*0026*/ 	.short	(.L_208 - .L_207)


	//   ....[0]....
.L_207:
        /*0028*/ 	.word	0x00000010


	//----- nvinfo : EIATTR_MAX_THREADS
	.align		4
.L_208:
        /*002c*/ 	.byte	0x04, 0x05
        /*002e*/ 	.short	(.L_210 - .L_209)
.L_209:
        /*0030*/ 	.word	0x00000100
        /*0034*/ 	.word	0x00000001
        /*0038*/ 	.word	0x00000001


	//----- nvinfo : EIATTR_CBANK_PARAM_SIZE
	.align		4
.L_210:
        /*003c*/ 	.byte	0x03, 0x19
        /*003e*/ 	.short	0x0418


	//----- nvinfo : EIATTR_PARAM_CBANK
	.align		4
        /*0040*/ 	.byte	0x04, 0x0a
        /*0042*/ 	.short	(.L_212 - .L_211)
	.align		4
.L_211:
        /*0044*/ 	.word	index@(.nv.constant0._ZN7cutlass13device_kernelIN5flash19enable_sm80_to_sm89INS1_16FlashAttnFwdSm80INS1_25CollectiveMainloopFwdSm80ILi8ELi1ELb1EN4cute5tupleIJNS5_1CILi128EEENS7_ILi64EEENS7_ILi256EEEEEELi256ENS_6half_tEfNS_4arch4Sm80ELb1ELb0ELb0ELb1ELb1ELb0ELb1ELb0EEENS1_21CollectiveEpilogueFwdINS6_IJS8_SA_S9_EEENS6_IJNS7_ILi1EEESI_SI_EEESC_SE_Li256ELb1ELb1ELb0ELb0EEENS1_19SingleTileSchedulerILb1ELb0ELb1ELi128EEEEEEEEEvNT_6ParamsE)
        /*0048*/ 	.short	0x0210
        /*004a*/ 	.short	0x0418


	//----- nvinfo : EIATTR_SW_WAR
	.align		4
.L_212:
        /*004c*/ 	.byte	0x04, 0x36
        /*004e*/ 	.short	(.L_214 - .L_213)
.L_213:
        /*0050*/ 	.word	0x00000008
.L_214:


//--------------------- .nv.info._ZN7cutlass13device_kernelIN5flash19enable_sm80_to_sm89INS1_16FlashAttnFwdSm80INS1_25CollectiveMainloopFwdSm80ILi8ELi1ELb0EN4cute5tupleIJNS5_1CILi128EEENS7_ILi32EEENS7_ILi256EEEEEELi256ENS_6half_tEfNS_4arch4Sm80ELb1ELb0ELb0ELb1ELb1ELb1ELb1ELb0EEENS1_21CollectiveEpilogueFwdINS6_IJS8_SA_S9_EEENS6_IJNS7_ILi1EEESI_SI_EEESC_SE_Li256ELb1ELb1ELb0ELb0EEENS1_19SingleTileSchedulerILb1ELb0ELb1ELi128EEEEEEEEEvNT_6ParamsE --------------------------
	.section	.nv.info._ZN7cutlass13device_kernelIN5flash19enable_sm80_to_sm89INS1_16FlashAttnFwdSm80INS1_25CollectiveMainloopFwdSm80ILi8ELi1ELb0EN4cute5tupleIJNS5_1CILi128EEENS7_ILi32EEENS7_ILi256EEEEEELi256ENS_6half_tEfNS_4arch4Sm80ELb1ELb0ELb0ELb1ELb1ELb1ELb1ELb0EEENS1_21CollectiveEpilogueFwdINS6_IJS8_SA_S9_EEENS6_IJNS7_ILi1EEESI_SI_EEESC_SE_Li256ELb1ELb1ELb0ELb0EEENS1_19SingleTileSchedulerILb1ELb0ELb1ELi128EEEEEEEEEvNT_6ParamsE,"",@"SHT_CUDA_INFO"
	.sectionflags	@""
	.align	4


	//----- nvinfo : EIATTR_CUDA_API_VERSION
	.align		4
        /*0000*/ 	.byte	0x04, 0x37
        /*0002*/ 	.short	(.L_216 - .L_215)
.L_215:
        /*0004*/ 	.word	0x00000082


	//----- nvinfo : EIATTR_KPARAM_INFO
	.align		4
.L_216:
        /*0008*/ 	.byte	0x04, 0x17
        /*000a*/ 	.short	(.L_218 - .L_217)
.L_217:
        /*000c*/ 	.word	0x00000000
        /*0010*/ 	.short	0x0000
        /*0012*/ 	.short	0x0000
        /*0014*/ 	.byte	0x00, 0xf0, 0x61, 0x10


	//----- nvinfo : EIATTR_SPARSE_MMA_MASK
	.align		4
.L_218:
        /*0018*/ 	.byte	0x03, 0x50
        /*001a*/ 	.short	0x0000


	//----- nvinfo : EIATTR_MAXREG_COUNT
	.align		4
        /*001c*/ 	.byte	0x03, 0x1b
        /*001e*/ 	.short	0x00ff


	//----- nvinfo : EIATTR_MERCURY_ISA_VERSION
	.align		4
        /*0020*/ 	.byte	0x03, 0x5f
        /*0022*/ 	.short	0x0101


	//----- nvinfo : EIATTR_EXIT_INSTR_OFFSETS
	.align		4
        /*0024*/ 	.byte	0x04, 0x1c
        /*0026*/ 	.short	(.L_220 - .L_219)


	//   ....[0]....
.L_219:
        /*0028*/ 	.word	0x00000010


	//----- nvinfo : EIATTR_MAX_THREADS
	.align		4
.L_220:
        /*002c*/ 	.byte	0x04, 0x05
        /*002e*/ 	.short	(.L_222 - .L_221)
.L_221:
        /*0030*/ 	.word	0x00000100
        /*0034*/ 	.word	0x00000001
        /*0038*/ 	.word	0x00000001


	//----- nvinfo : EIATTR_CBANK_PARAM_SIZE
	.align		4
.L_222:
        /*003c*/ 	.byte	0x03, 0x19
        /*003e*/ 	.short	0x0418


	//----- nvinfo : EIATTR_PARAM_CBANK
	.align		4
        /*0040*/ 	.byte	0x04, 0x0a
        /*0042*/ 	.short	(.L_224 - .L_223)
	.align		4
.L_223:
        /*0044*/ 	.word	index@(.nv.constant0._ZN7cutlass13device_kernelIN5flash19enable_sm80_to_sm89INS1_16FlashAttnFwdSm80INS1_25CollectiveMainloopFwdSm80ILi8ELi1ELb0EN4cute5tupleIJNS5_1CILi128EEENS7_ILi32EEENS7_ILi256EEEEEELi256ENS_6half_tEfNS_4arch4Sm80ELb1ELb0ELb0ELb1ELb1ELb1ELb1ELb0EEENS1_21CollectiveEpilogueFwdINS6_IJS8_SA_S9_EEENS6_IJNS7_ILi1EEESI_SI_EEESC_SE_Li256ELb1ELb1ELb0ELb0EEENS1_19SingleTileSchedulerILb1ELb0ELb1ELi128EEEEEEEEEvNT_6ParamsE)
        /*0048*/ 	.short	0x0210
        /*004a*/ 	.short	0x0418


	//----- nvinfo : EIATTR_SW_WAR
	.align		4
.L_224:
        /*004c*/ 	.byte	0x04, 0x36
        /*004e*/ 	.short	(.L_226 - .L_225)
.L_225:
        /*0050*/ 	.word	0x00000008
.L_226:


//--------------------- .nv.info._ZN7cutlass13device_kernelIN5flash19enable_sm80_to_sm89INS1_16FlashAttnFwdSm80INS1_25CollectiveMainloopFwdSm80ILi8ELi1ELb0EN4cute5tupleIJNS5_1CILi128EEENS7_ILi96EEENS7_ILi256EEEEEELi256ENS_6half_tEfNS_4arch4Sm80ELb0ELb0ELb0ELb0ELb1ELb0ELb1ELb0EEENS1_21CollectiveEpilogueFwdINS6_IJS8_SA_S9_EEENS6_IJNS7_ILi1EEESI_SI_EEESC_SE_Li256ELb0ELb1ELb0ELb0EEENS1_19SingleTileSchedulerILb0ELb0ELb1ELi128EEEEEEEEEvNT_6ParamsE --------------------------
	.section	.nv.info._ZN7cutlass13device_kernelIN5flash19enable_sm80_to_sm89INS1_16FlashAttnFwdSm80INS1_25CollectiveMainloopFwdSm80ILi8ELi1ELb0EN4cute5tupleIJNS5_1CILi128EEENS7_ILi96EEENS7_ILi256EEEEEELi256ENS_6half_tEfNS_4arch4Sm80ELb0ELb0ELb0ELb0ELb1ELb0ELb1ELb0EEENS1_21CollectiveEpilogueFwdINS6_IJS8_SA_S9_EEENS6_IJNS7_ILi1EEESI_SI_EEESC_SE_Li256ELb0ELb1ELb0ELb0EEENS1_19SingleTileSchedulerILb0ELb0ELb1ELi128EEEEEEEEEvNT_6ParamsE,"",@"SHT_CUDA_INFO"
	.sectionflags	@""
	.align	4


	//----- nvinfo : EIATTR_CUDA_API_VERSION
	.align		4
        /*0000*/ 	.byte	0x04, 0x37
        /*0002*/ 	.short	(.L_228 - .L_227)
.L_227:
        /*0004*/ 	.word	0x00000082


	//----- nvinfo : EIATTR_KPARAM_INFO
	.align		4
.L_228:
        /*0008*/ 	.byte	0x04, 0x17
        /*000a*/ 	.short	(.L_230 - .L_229)
.L_229:
        /*000c*/ 	.word	0x00000000
        /*0010*/ 	.short	0x0000
        /*0012*/ 	.short	0x0000
        /*0014*/ 	.byte	0x00, 0xf0, 0x61, 0x10


	//----- nvinfo : EIATTR_SPARSE_MMA_MASK
	.align		4
.L_230:
        /*0018*/ 	.byte	0x03, 0x50
        /*001a*/ 	.short	0x0000


	//----- nvinfo : EIATTR_MAXREG_COUNT
	.align		4
        /*001c*/ 	.byte	0x03, 0x1b
        /*001e*/ 	.short	0x00ff


	//----- nvinfo : EIATTR_MERCURY_ISA_VERSION
	.align		4
        /*0020*/ 	.byte	0x03, 0x5f
        /*0022*/ 	.short	0x0101


	//----- nvinfo : EIATTR_EXIT_INSTR_OFFSETS
	.align		4
        /*0024*/ 	.byte	0x04, 0x1c
        /*0026*/ 	.short	(.L_232 - .L_231)


	//   ....[0]....
.L_231:
        /*0028*/ 	.word	0x00000010


	//----- nvinfo : EIATTR_MAX_THREADS
	.align		4
.L_232:
        /*002c*/ 	.byte	0x04, 0x05
        /*002e*/ 	.short	(.L_234 - .L_233)
.L_233:
        /*0030*/ 	.word	0x00000100
        /*0034*/ 	.word	0x00000001
        /*0038*/ 	.word	0x00000001


	//----- nvinfo : EIATTR_CBANK_PARAM_SIZE
	.align		4
.L_234:
        /*003c*/ 	.byte	0x03, 0x19
        /*003e*/ 	.short	0x0418


	//----- nvinfo : EIATTR_PARAM_CBANK
	.align		4
        /*0040*/ 	.byte	0x04, 0x0a
        /*0042*/ 	.short	(.L_236 - .L_235)
	.align		4
.L_235:
        /*0044*/ 	.word	index@(.nv.constant0._ZN7cutlass13device_kernelIN5flash19enable_sm80_to_sm89INS1_16FlashAttnFwdSm80INS1_25CollectiveMainloopFwdSm80ILi8ELi1ELb0EN4cute5tupleIJNS5_1CILi128EEENS7_ILi96EEENS7_ILi256EEEEEELi256ENS_6half_tEfNS_4arch4Sm80ELb0ELb0ELb0ELb0ELb1ELb0ELb1ELb0EEENS1_21CollectiveEpilogueFwdINS6_IJS8_SA_S9_EEENS6_IJNS7_ILi1EEESI_SI_EEESC_SE_Li256ELb0ELb1ELb0ELb0EEENS1_19SingleTileSchedulerILb0ELb0ELb1ELi128EEEEEEEEEvNT_6ParamsE)
        /*0048*/ 	.short	0x0210
        /*004a*/ 	.short	0x0418


	//----- nvinfo : EIATTR_SW_WAR
	.align		4
.L_236:
        /*004c*/ 	.byte	0x04, 0x36
        /*004e*/ 	.short	(.L_238 - .L_237)
.L_237:
        /*0050*/ 	.word	0x00000008
.L_238:


//--------------------- .nv.info._ZN7cutlass13device_kernelIN5flash19enable_sm80_to_sm89INS1_16FlashAttnFwdSm80INS1_25CollectiveMainloopFwdSm80ILi8ELi1ELb0EN4cute5tupleIJNS5_1CILi128EEENS7_ILi96EEENS7_ILi256EEEEEELi256ENS_6half_tEfNS_4arch4Sm80ELb0ELb0ELb0ELb1ELb1ELb0ELb1ELb0EEENS1_21CollectiveEpilogueFwdINS6_IJS8_SA_S9_EEENS6_IJNS7_ILi1EEESI_SI_EEESC_SE_Li256ELb1ELb1ELb0ELb0EEENS1_19SingleTileSchedulerILb1ELb0ELb1ELi128EEEEEEEEEvNT_6ParamsE --------------------------
	.section	.nv.info._ZN7cutlass13device_kernelIN5flash19enable_sm80_to_sm89INS1_16FlashAttnFwdSm80INS1_25CollectiveMainloopFwdSm80ILi8ELi1ELb0EN4cute5tupleIJNS5_1CILi128EEENS7_ILi96EEENS7_ILi256EEEEEELi256ENS_6half_tEfNS_4arch4Sm80ELb0ELb0ELb0ELb1ELb1ELb0ELb1ELb0EEENS1_21CollectiveEpilogueFwdINS6_IJS8_SA_S9_EEENS6_IJNS7_ILi1EEESI_SI_EEESC_SE_Li256ELb1ELb1ELb0ELb0EEENS1_19SingleTileSchedulerILb1ELb0ELb1ELi128EEEEEEEEEvNT_6ParamsE,"",@"SHT_CUDA_INFO"
	.sectionflags	@""
	.align	4


	//----- nvinfo : EIATTR_CUDA_API_VERSION
	.align		4
        /*0000*/ 	.byte	0x04, 0x37
        /*0002*/ 	.short	(.L_240 - .L_239)
.L_239:
        /*0004*/ 	.word	0x00000082


	//----- nvinfo : EIATTR_KPARAM_INFO
	.align		4
.L_240:
        /*0008*/ 	.byte	0x04, 0x17
        /*000a*/ 	.short	(.L_242 - .L_241)
.L_241:
        /*000c*/ 	.word	0x00000000
        /*0010*/ 	.short	0x0000
        /*0012*/ 	.short	0x0000
        /*0014*/ 	.byte	0x00, 0xf0, 0x61, 0x10


	//----- nvinfo : EIATTR_SPARSE_MMA_MASK
	.align		4
.L_242:
        /*0018*/ 	.byte	0x03, 0x50
        /*001a*/ 	.short	0x0000


	//----- nvinfo : EIATTR_MAXREG_COUNT
	.align		4
        /*001c*/ 	.byte	0x03, 0x1b
        /*001e*/ 	.short	0x00ff


	//----- nvinfo : EIATTR_MERCURY_ISA_VERSION
	.align		4
        /*0020*/ 	.byte	0x03, 0x5f
        /*0022*/ 	.short	0x0101


	//----- nvinfo : EIATTR_EXIT_INSTR_OFFSETS
	.align		4
        /*0024*/ 	.byte	0x04, 0x1c
        /*0026*/ 	.short	(.L_244 - .L_243)


	//   ....[0]....
.L_243:
        /*0028*/ 	.word	0x00000010


	//----- nvinfo : EIATTR_MAX_THREADS
	.align		4
.L_244:
        /*002c*/ 	.byte	0x04, 0x05
        /*002e*/ 	.short	(.L_246 - .L_245)
.L_245:
        /*0030*/ 	.word	0x00000100
        /*0034*/ 	.word	0x00000001
        /*0038*/ 	.word	0x00000001


	//----- nvinfo : EIATTR_CBANK_PARAM_SIZE
	.align		4
.L_246:
        /*003c*/ 	.byte	0x03, 0x19
        /*003e*/ 	.short	0x0418


	//----- nvinfo : EIATTR_PARAM_CBANK
	.align		4
        /*0040*/ 	.byte	0x04, 0x0a
        /*0042*/ 	.short	(.L_248 - .L_247)
	.align		4
.L_247:
        /*0044*/ 	.word	index@(.nv.constant0._ZN7cutlass13device_kernelIN5flash19enable_sm80_to_sm89INS1_16FlashAttnFwdSm80INS1_25CollectiveMainloopFwdSm80ILi8ELi1ELb0EN4cute5tupleIJNS5_1CILi128EEENS7_ILi96EEENS7_ILi256EEEEEELi256ENS_6half_tEfNS_4arch4Sm80ELb0ELb0ELb0ELb1ELb1ELb0ELb1ELb0EEENS1_21CollectiveEpilogueFwdINS6_IJS8_SA_S9_EEENS6_IJNS7_ILi1EEESI_SI_EEESC_SE_Li256ELb1ELb1ELb0ELb0EEENS1_19SingleTileSchedulerILb1ELb0ELb1ELi128EEEEEEEEEvNT_6ParamsE)
        /*0048*/ 	.short	0x0210
        /*004a*/ 	.short	0x0418


	//----- nvinfo : EIATTR_SW_WAR
	.align		4
.L_248:
        /*004c*/ 	.byte	0x04, 0x36
        /*004e*/ 	.short	(.L_250 - .L_249)
.L_249:
        /*0050*/ 	.word	0x00000008
.L_250:


//--------------------- .nv.info._ZN7cutlass13device_kernelIN5flash19enable_sm80_to_sm89INS1_16FlashAttnFwdSm80INS1_25CollectiveMainloopFwdSm80ILi8ELi1ELb0EN4cute5tupleIJNS5_1CILi128EEENS7_ILi48EEENS7_ILi256EEEEEELi256ENS_6half_tEfNS_4arch4Sm80ELb0ELb0ELb0ELb1ELb1ELb1ELb1ELb0EEENS1_21CollectiveEpilogueFwdINS6_IJS8_SA_S9_EEENS6_IJNS7_ILi1EEESI_SI_EEESC_SE_Li256ELb1ELb1ELb0ELb0EEENS1_19SingleTileSchedulerILb1ELb0ELb1ELi128EEEEEEEEEvNT_6ParamsE --------------------------
	.section	.nv.info._ZN7cutlass13device_kernelIN5flash19enable_sm80_to_sm89INS1_16FlashAttnFwdSm80INS1_25CollectiveMainloopFwdSm80ILi8ELi1ELb0EN4cute5tupleIJNS5_1CILi128EEENS7_ILi48EEENS7_ILi256EEEEEELi256ENS_6half_tEfNS_4arch4Sm80ELb0ELb0ELb0ELb1ELb1ELb1ELb1ELb0EEENS1_21CollectiveEpilogueFwdINS6_IJS8_SA_S9_EEENS6_IJNS7_ILi1EEESI_SI_EEESC_SE_Li256ELb1ELb1ELb0ELb0EEENS1_19SingleTileSchedulerILb1ELb0ELb1ELi128EEEEEEEEEvNT_6ParamsE,"",@"SHT_CUDA_INFO"
	.sectionflags	@""
	.align	4


	//----- nvinfo : EIATTR_CUDA_API_VERSION
	.align		4
        /*0000*/ 	.byte	0x04, 0x37
        /*0002*/ 	.short	(.L_252 - .L_251)
.L_251:
        /*0004*/ 	.word	0x00000082


	//----- nvinfo : EIATTR_KPARAM_INFO
	.align		4
.L_252:
        /*0008*/ 	.byte	0x04, 0x17
        /*000a*/ 	.short	(.L_254 - .L_253)
.L_253:
        /*000c*/ 	.word	0x00000000
        /*0010*/ 	.short	0x0000
        /*0012*/ 	.short	0x0000
        /*0014*/ 	.byte	0x00, 0xf0, 0x61, 0x10


	//----- nvinfo : EIATTR_SPARSE_MMA_MASK
	.align		4
.L_254:
        /*0018*/ 	.byte	0x03, 0x50
        /*001a*/ 	.short	0x0000


	//----- nvinfo : EIATTR_MAXREG_COUNT
	.align		4
        /*001c*/ 	.byte	0x03, 0x1b
        /*001e*/ 	.short	0x00ff


	//----- nvinfo : EIATTR_MERCURY_ISA_VERSION
	.align		4
        /*0020*/ 	.byte	0x03, 0x5f
        /*0022*/ 	.short	0x0101


	//----- nvinfo : EIATTR_EXIT_INSTR_OFFSETS
	.align		4
        /*0024*/ 	.byte	0x04, 0x1c
        /*0026*/ 	.short	(.L_256 - .L_255)


	//   ....[0]....
.L_255:
        /*0028*/ 	.word	0x00000010


	//----- nvinfo : EIATTR_MAX_THREADS
	.align		4
.L_256:
        /*002c*/ 	.byte	0x04, 0x05
        /*002e*/ 	.short	(.L_258 - .L_257)
.L_257:
        /*0030*/ 	.word	0x00000100
        /*0034*/ 	.word	0x00000001
        /*0038*/ 	.word	0x00000001


	//----- nvinfo : EIATTR_CBANK_PARAM_SIZE
	.align		4
.L_258:
        /*003c*/ 	.byte	0x03, 0x19
        /*003e*/ 	.short	0x0418


	//----- nvinfo : EIATTR_PARAM_CBANK
	.align		4
        /*0040*/ 	.byte	0x04, 0x0a
        /*0042*/ 	.short	(.L_260 - .L_259)
	.align		4
.L_259:
        /*0044*/ 	.word	index@(.nv.constant0._ZN7cutlass13device_kernelIN5flash19enable_sm80_to_sm89INS1_16FlashAttnFwdSm80INS1_25CollectiveMainloopFwdSm80ILi8ELi1ELb0EN4cute5tupleIJNS5_1CILi128EEENS7_ILi48EEENS7_ILi256EEEEEELi256ENS_6half_tEfNS_4arch4Sm80ELb0ELb0ELb0ELb1ELb1ELb1ELb1ELb0EEENS1_21CollectiveEpilogueFwdINS6_IJS8_SA_S9_EEENS6_IJNS7_ILi1EEESI_SI_EEESC_SE_Li256ELb1ELb1ELb0ELb0EEENS1_19SingleTileSchedulerILb1ELb0ELb1ELi128EEEEEEEEEvNT_6ParamsE)
        /*0048*/ 	.short	0x0210
        /*004a*/ 	.short	0x0418


	//----- nvinfo : EIATTR_SW_WAR
	.align		4
.L_260:
        /*004c*/ 	.byte	0x04, 0x36
        /*004e*/ 	.short	(.L_262 - .L_261)
.L_261:
        /*0050*/ 	.word	0x00000008
.L_262:


//--------------------- .nv.info._ZN7cutlass13device_kernelIN5flash19enable_sm80_to_sm89INS1_16FlashAttnFwdSm80INS1_25CollectiveMainloopFwdSm80ILi8ELi1ELb0EN4cute5tupleIJNS5_1CILi128EEENS7_ILi64EEENS7_ILi256EEEEEELi256ENS_6half_tEfNS_4arch4Sm80ELb0ELb1ELb0ELb0ELb1ELb0ELb1ELb0EEENS1_21CollectiveEpilogueFwdINS6_IJS8_SA_S9_EEENS6_IJNS7_ILi1EEESI_SI_EEESC_SE_Li256ELb0ELb1ELb0ELb0EEENS1_19SingleTileSchedulerILb0ELb0ELb1ELi128EEEEEEEEEvNT_6ParamsE --------------------------
	.section	.nv.info._ZN7cutlass13device_kernelIN5flash19enable_sm80_to_sm89INS1_16FlashAttnFwdSm80INS1_25CollectiveMainloopFwdSm80ILi8ELi1ELb0EN4cute5tupleIJNS5_1CILi128EEENS7_ILi64EEENS7_ILi256EEEEEELi256ENS_6half_tEfNS_4arch4Sm80ELb0ELb1ELb0ELb0ELb1ELb0ELb1ELb0EEENS1_21CollectiveEpilogueFwdINS6_IJS8_SA_S9_EEENS6_IJNS7_ILi1EEESI_SI_EEESC_SE_Li256ELb0ELb1ELb0ELb0EEENS1_19SingleTileSchedulerILb0ELb0ELb1ELi128EEEEEEEEEvNT_6ParamsE,"",@"SHT_CUDA_INFO"
	.sectionflags	@""
	.align	4


	//----- nvinfo : EIATTR_CUDA_API_VERSION
	.align		4
        /*0000*/ 	.byte	0x04, 0x37
        /*0002*/ 	.short	(.L_264 - .L_263)
.L_263:
        /*0004*/ 	.word	0x00000082


	//----- nvinfo : EIATTR_KPARAM_INFO
	.align		4
.L_264:
        /*0008*/ 	.byte	0x04, 0x17
        /*000a*/ 	.short	(.L_266 - .L_265)
.L_265:
        /*000c*/ 	.word	0x00000000
        /*0010*/ 	.short	0x0000
        /*0012*/ 	.short	0x0000
        /*0014*/ 	.byte	0x00, 0xf0, 0x61, 0x10


	//----- nvinfo : EIATTR_SPARSE_MMA_MASK
	.align		4
.L_266:
        /*0018*/ 	.byte	0x03, 0x50
        /*001a*/ 	.short	0x0000


	//----- nvinfo : EIATTR_MAXREG_COUNT
	.align		4
        /*001c*/ 	.byte	0x03, 0x1b
        /*001e*/ 	.short	0x00ff


	//----- nvinfo : EIATTR_MERCURY_ISA_VERSION
	.align		4
        /*0020*/ 	.byte	0x03, 0x5f
        /*0022*/ 	.short	0x0101


	//----- nvinfo : EIATTR_EXIT_INSTR_OFFSETS
	.align		4
        /*0024*/ 	.byte	0x04, 0x1c
        /*0026*/ 	.short	(.L_268 - .L_267)


	//   ....[0]....
.L_267:
        /*0028*/ 	.word	0x00000010


	//----- nvinfo : EIATTR_MAX_THREADS
	.align		4
.L_268:
        /*002c*/ 	.byte	0x04, 0x05
        /*002e*/ 	.short	(.L_270 - .L_269)
.L_269:
        /*0030*/ 	.word	0x00000100
        /*0034*/ 	.word	0x00000001
        /*0038*/ 	.word	0x00000001


	//----- nvinfo : EIATTR_CBANK_PARAM_SIZE
	.align		4
.L_270:
        /*003c*/ 	.byte	0x03, 0x19
        /*003e*/ 	.short	0x0418


	//----- nvinfo : EIATTR_PARAM_CBANK
	.align		4
        /*0040*/ 	.byte	0x04, 0x0a
        /*0042*/ 	.short	(.L_272 - .L_271)
	.align		4
.L_271:
        /*0044*/ 	.word	index@(.nv.constant0._ZN7cutlass13device_kernelIN5flash19enable_sm80_to_sm89INS1_16FlashAttnFwdSm80INS1_25CollectiveMainloopFwdSm80ILi8ELi1ELb0EN4cute5tupleIJNS5_1CILi128EEENS7_ILi64EEENS7_ILi256EEEEEELi256ENS_6half_tEfNS_4arch4Sm80ELb0ELb1ELb0ELb0ELb1ELb0ELb1ELb0EEENS1_21CollectiveEpilogueFwdINS6_IJS8_SA_S9_EEENS6_IJNS7_ILi1EEESI_SI_EEESC_SE_Li256ELb0ELb1ELb0ELb0EEENS1_19SingleTileSchedulerILb0ELb0ELb1ELi128EEEEEEEEEvNT_6ParamsE)
        /*0048*/ 	.short	0x0210
        /*004a*/ 	.short	0x0418


	//----- nvinfo : EIATTR_SW_WAR
	.align		4
.L_272:
        /*004c*/ 	.byte	0x04, 0x36
        /*004e*/ 	.short	(.L_274 - .L_273)
.L_273:
        /*0050*/ 	.word	0x00000008
.L_274:


//--------------------- .nv.info._ZN7cutlass13device_kernelIN5flash19enable_sm80_to_sm89INS1_16FlashAttnFwdSm80INS1_25CollectiveMainloopFwdSm80ILi8ELi1ELb0EN4cute5tupleIJNS5_1CILi128EEENS7_ILi64EEENS7_ILi256EEEEEELi256ENS_6half_tEfNS_4arch4Sm80ELb0ELb1ELb0ELb1ELb1ELb0ELb1ELb0EEENS1_21CollectiveEpilogueFwdINS6_IJS8_SA_S9_EEENS6_IJNS7_ILi1EEESI_SI_EEESC_SE_Li256ELb1ELb1ELb0ELb0EEENS1_19SingleTileSchedulerILb1ELb0ELb1ELi128EEEEEEEEEvNT_6ParamsE --------------------------
	.section	.nv.info._ZN7cutlass13device_kernelIN5flash19enable_sm80_to_sm89INS1_16FlashAttnFwdSm80INS1_25CollectiveMainloopFwdSm80ILi8ELi1ELb0EN4cute5tupleIJNS5_1CILi128EEENS7_ILi64EEENS7_ILi256EEEEEELi256ENS_6half_tEfNS_4arch4Sm80ELb0ELb1ELb0ELb1ELb1ELb0ELb1ELb0EEENS1_21CollectiveEpilogueFwdINS6_IJS8_SA_S9_EEENS6_IJNS7_ILi1EEESI_SI_EEESC_SE_Li256ELb1ELb1ELb0ELb0EEENS1_19SingleTileSchedulerILb1ELb0ELb1ELi128EEEEEEEEEvNT_6ParamsE,"",@"SHT_CUDA_INFO"
	.sectionflags	@""
	.align	4


	//----- nvinfo : EIATTR_CUDA_API_VERSION
	.align		4
        /*0000*/ 	.byte	0x04, 0x37
        /*0002*/ 	.short	(.L_276 - .L_275)
.L_275:
        /*0004*/ 	.word	0x00000082


	//----- nvinfo : EIATTR_KPARAM_INFO
	.align		4
.L_276:
        /*0008*/ 	.byte	0x04, 0x17
        /*000a*/ 	.short	(.L_278 - .L_277)
.L_277:
        /*000c*/ 	.word	0x00000000
        /*0010*/ 	.short	0x0000
        /*0012*/ 	.short	0x0000
        /*0014*/ 	.byte	0x00, 0xf0, 0x61, 0x10


	//----- nvinfo : EIATTR_SPARSE_MMA_MASK
	.align		4
.L_278:
        /*0018*/ 	.byte	0x03, 0x50
        /*001a*/ 	.short	0x0000


	//----- nvinfo : EIATTR_MAXREG_COUNT
	.align		4
        /*001c*/ 	.byte	0x03, 0x1b
        /*001e*/ 	.short	0x00ff


	//----- nvinfo : EIATTR_MERCURY_ISA_VERSION
	.align		4
        /*0020*/ 	.byte	0x03, 0x5f
        /*0022*/ 	.short	0x0101


	//----- nvinfo : EIATTR_EXIT_INSTR_OFFSETS
	.align		4
        /*0024*/ 	.byte	0x04, 0x1c
        /*0026*/ 	.short	(.L_280 - .L_279)


	//   ....[0]....
.L_279:
        /*0028*/ 	.word	0x00000010


	//----- nvinfo : EIATTR_MAX_THREADS
	.align		4
.L_280:
        /*002c*/ 	.byte	0x04, 0x05
        /*002e*/ 	.short	(.L_282 - .L_281)
.L_281:
        /*0030*/ 	.word	0x00000100
        /*0034*/ 	.word	0x00000001
        /*0038*/ 	.word	0x00000001


	//----- nvinfo : EIATTR_CBANK_PARAM_SIZE
	.align		4
.L_282:
        /*003c*/ 	.byte	0x03, 0x19
        /*003e*/ 	.short	0x0418


	//----- nvinfo : EIATTR_PARAM_CBANK
	.align		4
        /*0040*/ 	.byte	0x04, 0x0a
        /*0042*/ 	.short	(.L_284 - .L_283)
	.align		4
.L_283:
        /*0044*/ 	.word	index@(.nv.constant0._ZN7cutlass13device_kernelIN5flash19enable_sm80_to_sm89INS1_16FlashAttnFwdSm80INS1_25CollectiveMainloopFwdSm80ILi8ELi1ELb0EN4cute5tupleIJNS5_1CILi128EEENS7_ILi64EEENS7_ILi256EEEEEELi256ENS_6half_tEfNS_4arch4Sm80ELb0ELb1ELb0ELb1ELb1ELb0ELb1ELb0EEENS1_21CollectiveEpilogueFwdINS6_IJS8_SA_S9_EEENS6_IJNS7_ILi1EEESI_SI_EEESC_SE_Li256ELb1ELb1ELb0ELb0EEENS1_19SingleTileSchedulerILb1ELb0ELb1ELi128EEEEEEEEEvNT_6ParamsE)
        /*0048*/ 	.short	0x0210
        /*004a*/ 	.short	0x0418


	//----- nvinfo : EIATTR_SW_WAR
	.align		4
.L_284:
        /*004c*/ 	.byte	0x04, 0x36
        /*004e*/ 	.short	(.L_286 - .L_285)
.L_285:
        /*0050*/ 	.word	0x00000008
.L_286:


//--------------------- .nv.info._ZN7cutlass13device_kernelIN5flash19enable_sm80_to_sm89INS1_16FlashAttnFwdSm80INS1_25CollectiveMainloopFwdSm80ILi8ELi1ELb0EN4cute5tupleIJNS5_1CILi128EEENS7_ILi48EEENS7_ILi256EEEEEELi256ENS_6half_tEfNS_4arch4Sm80ELb0ELb1ELb0ELb1ELb1ELb1ELb1ELb0EEENS1_21CollectiveEpilogueFwdINS6_IJS8_SA_S9_EEENS6_IJNS7_ILi1EEESI_SI_EEESC_SE_Li256ELb1ELb1ELb0ELb0EEENS1_19SingleTileSchedulerILb1ELb0ELb1ELi128EEEEEEEEEvNT_6ParamsE --------------------------
	.section	.nv.info._ZN7cutlass13device_kernelIN5flash19enable_sm80_to_sm89INS1_16FlashAttnFwdSm80INS1_25CollectiveMainloopFwdSm80ILi8ELi1ELb0EN4cute5tupleIJNS5_1CILi128EEENS7_ILi48EEENS7_ILi256EEEEEELi256ENS_6half_tEfNS_4arch4Sm80ELb0ELb1ELb0ELb1ELb1ELb1ELb1ELb0EEENS1_21CollectiveEpilogueFwdINS6_IJS8_SA_S9_EEENS6_IJNS7_ILi1EEESI_SI_EEESC_SE_Li256ELb1ELb1ELb0ELb0EEENS1_19SingleTileSchedulerILb1ELb0ELb1ELi128EEEEEEEEEvNT_6ParamsE,"",@"SHT_CUDA_INFO"
	.sectionflags	@""
	.align	4


	//----- nvinfo : EIATTR_CUDA_API_VERSION
	.align		4
        /*0000*/ 	.byte	0x04, 0x37
        /*0002*/ 	.short	(.L_288 - .L_287)
.L_287:
        /*0004*/ 	.word	0x00000082


	//----- nvinfo : EIATTR_KPARAM_INFO
	.align		4
.L_288:
        /*0008*/ 	.byte	0x04, 0x17
        /*000a*/ 	.short	(.L_290 - .L_289)
.L_289:
        /*000c*/ 	.word	0x00000000
        /*0010*/ 	.short	0x0000
        /*0012*/ 	.short	0x0000
        /*0014*/ 	.byte	0x00, 0xf0, 0x61, 0x10


	//----- nvinfo : EIATTR_SPARSE_MMA_MASK
	.align		4
.L_290:
        /*0018*/ 	.byte	0x03, 0x50
        /*001a*/ 	.short	0x0000


	//----- nvinfo : EIATTR_MAXREG_COUNT
	.align		4
        /*001c*/ 	.byte	0x03, 0x1b
        /*001e*/ 	.short	0x00ff


	//----- nvinfo : EIATTR_MERCURY_ISA_VERSION
	.align		4
        /*0020*/ 	.byte	0x03, 0x5f
        /*0022*/ 	.short	0x0101


	//----- nvinfo : EIATTR_EXIT_INSTR_OFFSETS
	.align		4
        /*0024*/ 	.byte	0x04, 0x1c
        /*0026*/ 	.short	(.L_292 - .L_291)


	//   ....[0]....
.L_291:
        /*0028*/ 	.word	0x00000010


	//----- nvinfo : EIATTR_MAX_THREADS
	.align		4
.L_292:
        /*002c*/ 	.byte	0x04, 0x05
        /*002e*/ 	.short	(.L_294 - .L_293)
.L_293:
        /*0030*/ 	.word	0x00000100
        /*0034*/ 	.word	0x00000001
        /*0038*/ 	.word	0x00000001


	//----- nvinfo : EIATTR_CBANK_PARAM_SIZE
	.align		4
.L_294:
        /*003c*/ 	.byte	0x03, 0x19
        /*003e*/ 	.short	0x0418


	//----- nvinfo : EIATTR_PARAM_CBANK
	.align		4
        /*0040*/ 	.byte	0x04, 0x0a
        /*0042*/ 	.short	(.L_296 - .L_295)
	.align		4
.L_295:
        /*0044*/ 	.word	index@(.nv.constant0._ZN7cutlass13device_kernelIN5flash19enable_sm80_to_sm89INS1_16FlashAttnFwdSm80INS1_25CollectiveMainloopFwdSm80ILi8ELi1ELb0EN4cute5tupleIJNS5_1CILi128EEENS7_ILi48EEENS7_ILi256EEEEEELi256ENS_6half_tEfNS_4arch4Sm80ELb0ELb1ELb0ELb1ELb1ELb1ELb1ELb0EEENS1_21CollectiveEpilogueFwdINS6_IJS8_SA_S9_EEENS6_IJNS7_ILi1EEESI_SI_EEESC_SE_Li256ELb1ELb1ELb0ELb0EEENS1_19SingleTileSchedulerILb1ELb0ELb1ELi128EEEEEEEEEvNT_6ParamsE)
        /*0048*/ 	.short	0x0210
        /*004a*/ 	.short	0x0418


	//----- nvinfo : EIATTR_SW_WAR
	.align		4
.L_296:
        /*004c*/ 	.byte	0x04, 0x36
        /*004e*/ 	.short	(.L_298 - .L_297)
.L_297:
        /*0050*/ 	.word	0x00000008
.L_298:


//--------------------- .nv.info._ZN7cutlass13device_kernelIN5flash19enable_sm80_to_sm89INS1_16FlashAttnFwdSm80INS1_25CollectiveMainloopFwdSm80ILi8ELi1ELb0EN4cute5tupleIJNS5_1CILi128EEENS7_ILi96EEENS7_ILi256EEEEEELi256ENS_6half_tEfNS_4arch4Sm80ELb1ELb0ELb0ELb0ELb1ELb0ELb1ELb0EEENS1_21CollectiveEpilogueFwdINS6_IJS8_SA_S9_EEENS6_IJNS7_ILi1EEESI_SI_EEESC_SE_Li256ELb0ELb1ELb0ELb0EEENS1_30DynamicPersistentTileSchedulerILi256ELi256ELb0ELb1ELb0EEEEEEEEEvNT_6ParamsE --------------------------
	.section	.nv.info._ZN7cutlass13device_kernelIN5flash19enable_sm80_to_sm89INS1_16FlashAttnFwdSm80INS1_25CollectiveMainloopFwdSm80ILi8ELi1ELb0EN4cute5tupleIJNS5_1CILi128EEENS7_ILi96EEENS7_ILi256EEEEEELi256ENS_6half_tEfNS_4arch4Sm80ELb1ELb0ELb0ELb0ELb1ELb0ELb1ELb0EEENS1_21CollectiveEpilogueFwdINS6_IJS8_SA_S9_EEENS6_IJNS7_ILi1EEESI_SI_EEESC_SE_Li256ELb0ELb1ELb0ELb0EEENS1_30DynamicPersistentTileSchedulerILi256ELi256ELb0ELb1ELb0EEEEEEEEEvNT_6ParamsE,"",@"SHT_CUDA_INFO"
	.sectionflags	@""
	.align	4


	//----- nvinfo : EIATTR_CUDA_API_VERSION
	.align		4
        /*0000*/ 	.byte	0x04, 0x37
        /*0002*/ 	.short	(.L_300 - .L_299)
.L_299:
        /*0004*/ 	.word	0x00000082


	//----- nvinfo : EIATTR_KPARAM_INFO
	.align		4
.L_300:
        /*0008*/ 	.byte	0x04, 0x17
        /*000a*/ 	.short	(.L_302 - .L_301)
.L_301:
        /*000c*/ 	.word	0x00000000
        /*0010*/ 	.short	0x0000
        /*0012*/ 	.short	0x0000
        /*0014*/ 	.byte	0x00, 0xf0, 0xa1, 0x10


	//----- nvinfo : EIATTR_SPARSE_MMA_MASK
	.align		4
.L_302:
        /*0018*/ 	.byte	0x03, 0x50
        /*001a*/ 	.short	0x0000


	//----- nvinfo : EIATTR_MAXREG_COUNT
	.align		4
        /*001c*/ 	.byte	0x03, 0x1b
        /*001e*/ 	.short	0x00ff


	//----- nvinfo : EIATTR_MERCURY_ISA_VERSION
	.align		4
        /*0020*/ 	.byte	0x03, 0x5f
        /*0022*/ 	.short	0x0101


	//----- nvinfo : EIATTR_EXIT_INSTR_OFFSETS
	.align		4
        /*0024*/ 	.byte	0x04, 0x1c
        /*0026*/ 	.short	(.L_304 - .L_303)


	//   ....[0]....
.L_303:
        /*0028*/ 	.word	0x00000010


	//----- nvinfo : EIATTR_MAX_THREADS
	.align		4
.L_304:
        /*002c*/ 	.byte	0x04, 0x05
        /*002e*/ 	.short	(.L_306 - .L_305)
.L_305:
        /*0030*/ 	.word	0x00000100
        /*0034*/ 	.word	0x00000001
        /*0038*/ 	.word	0x00000001


	//----- nvinfo : EIATTR_CBANK_PARAM_SIZE
	.align		4
.L_306:
        /*003c*/ 	.byte	0x03, 0x19
        /*003e*/ 	.short	0x0428


	//----- nvinfo : EIATTR_PARAM_CBANK
	.align		4
        /*0040*/ 	.byte	0x04, 0x0a
        /*0042*/ 	.short	(.L_308 - .L_307)
	.align		4
.L_307:
        /*0044*/ 	.word	index@(.nv.constant0._ZN7cutlass13device_kernelIN5flash19enable_sm80_to_sm89INS1_16FlashAttnFwdSm80INS1_25CollectiveMainloopFwdSm80ILi8ELi1ELb0EN4cute5tupleIJNS5_1CILi128EEENS7_ILi96EEENS7_ILi256EEEEEELi256ENS_6half_tEfNS_4arch4Sm80ELb1ELb0ELb0ELb0ELb1ELb0ELb1ELb0EEENS1_21CollectiveEpilogueFwdINS6_IJS8_SA_S9_EEENS6_IJNS7_ILi1EEESI_SI_EEESC_SE_Li256ELb0ELb1ELb0ELb0EEENS1_30DynamicPersistentTileSchedulerILi256ELi256ELb0ELb1ELb0EEEEEEEEEvNT_6ParamsE)
        /*0048*/ 	.short	0x0210
        /*004a*/ 	.short	0x0428


	//----- nvinfo : EIATTR_SW_WAR
	.align		4
.L_308:
        /*004c*/ 	.byte	0x04, 0x36
        /*004e*/ 	.short	(.L_310 - .L_309)
.L_309:
        /*0050*/ 	.word	0x00000008
.L_310:


//--------------------- .nv.info._ZN7cutlass13device_kernelIN5flash19enable_sm80_to_sm89INS1_16FlashAttnFwdSm80INS1_25CollectiveMainloopFwdSm80ILi8ELi1ELb0EN4cute5tupleIJNS5_1CILi128EEENS7_ILi96EEENS7_ILi256EEEEEELi256ENS_6half_tEfNS_4arch4Sm80ELb1ELb0ELb0ELb1ELb1ELb0ELb1ELb0EEENS1_21CollectiveEpilogueFwdINS6_IJS8_SA_S9_EEENS6_IJNS7_ILi1EEESI_SI_EEESC_SE_Li256ELb1ELb1ELb0ELb0EEENS1_19SingleTileSchedulerILb1ELb0ELb1ELi128EEEEEEEEEvNT_6ParamsE --------------------------
	.section	.nv.info._ZN7cutlass13device_kernelIN5flash19enable_sm80_to_sm89INS1_16FlashAttnFwdSm80INS1_25CollectiveMainloopFwdSm80ILi8ELi1ELb0EN4cute5tupleIJNS5_1CILi128EEENS7_ILi96EEENS7_ILi256EEEEEELi256ENS_6half_tEfNS_4arch4Sm80ELb1ELb0ELb0ELb1ELb1ELb0ELb1ELb0EEENS1_21CollectiveEpilogueFwdINS6_IJS8_SA_S9_EEENS6_IJNS7_ILi1EEESI_SI_EEESC_SE_Li256ELb1ELb1ELb0ELb0EEENS1_19SingleTileSchedulerILb1ELb0ELb1ELi128EEEEEEEEEvNT_6ParamsE,"",@"SHT_CUDA_INFO"
	.sectionflags	@""
	.align	4


	//----- nvinfo : EIATTR_CUDA_API_VERSION
	.align		4
        /*0000*/ 	.byte	0x04, 0x37
        /*0002*/ 	.short	(.L_312 - .L_311)
.L_311:
        /*0004*/ 	.word	0x00000082


	//----- nvinfo : EIATTR_KPARAM_INFO
	.align		4
.L_312:
        /*0008*/ 	.byte	0x04, 0x17
        /*000a*/ 	.short	(.L_314 - .L_313)
.L_313:
        /*000c*/ 	.word	0x00000000
        /*0010*/ 	.short	0x0000
        /*0012*/ 	.short	0x0000
        /*0014*/ 	.byte	0x00, 0xf0, 0x61, 0x10


	//----- nvinfo : EIATTR_SPARSE_MMA_MASK
	.align		4
.L_314:
        /*0018*/ 	.byte	0x03, 0x50
        /*001a*/ 	.short	0x0000


	//----- nvinfo : EIATTR_MAXREG_COUNT
	.align		4
        /*001c*/ 	.byte	0x03, 0x1b
        /*001e*/ 	.short	0x00ff


	//----- nvinfo : EIATTR_MERCURY_ISA_VERSION
	.align		4
        /*0020*/ 	.byte	0x03, 0x5f
        /*0022*/ 	.short	0x0101


	//----- nvinfo : EIATTR_EXIT_INSTR_OFFSETS
	.align		4
        /*0024*/ 	.byte	0x04, 0x1c
        /*0026*/ 	.short	(.L_316 - .L_315)


	//   ....[0]....
.L_315:
        /*0028*/ 	.word	0x00000010


	//----- nvinfo : EIATTR_MAX_THREADS
	.align		4
.L_316:
        /*002c*/ 	.byte	0x04, 0x05
        /*002e*/ 	.short	(.L_318 - .L_317)
.L_317:
        /*0030*/ 	.word	0x00000100
        /*0034*/ 	.word	0x00000001
        /*0038*/ 	.word	0x00000001


	//----- nvinfo : EIATTR_CBANK_PARAM_SIZE
	.align		4
.L_318:
        /*003c*/ 	.byte	0x03, 0x19
        /*003e*/ 	.short	0x0418


	//----- nvinfo : EIATTR_PARAM_CBANK
	.align		4
        /*0040*/ 	.byte	0x04, 0x0a
        /*0042*/ 	.short	(.L_320 - .L_319)
	.align		4
.L_319:
        /*0044*/ 	.word	index@(.nv.constant0._ZN7cutlass13device_kernelIN5flash19enable_sm80_to_sm89INS1_16FlashAttnFwdSm80INS1_25CollectiveMainloopFwdSm80ILi8ELi1ELb0EN4cute5tupleIJNS5_1CILi128EEENS7_ILi96EEENS7_ILi256EEEEEELi256ENS_6half_tEfNS_4arch4Sm80ELb1ELb0ELb0ELb1ELb1ELb0ELb1ELb0EEENS1_21CollectiveEpilogueFwdINS6_IJS8_SA_S9_EEENS6_IJNS7_ILi1EEESI_SI_EEESC_SE_Li256ELb1ELb1ELb0ELb0EEENS1_19SingleTileSchedulerILb1ELb0ELb1ELi128EEEEEEEEEvNT_6ParamsE)
        /*0048*/ 	.short	0x0210
        /*004a*/ 	.short	0x0418


	//----- nvinfo : EIATTR_SW_WAR
	.align		4
.L_320:
        /*004c*/ 	.byte	0x04, 0x36
        /*004e*/ 	.short	(.L_322 - .L_321)
.L_321:
        /*0050*/ 	.word	0x00000008
.L_322:


//--------------------- .nv.info._ZN7cutlass13device_kernelIN5flash19enable_sm80_to_sm89INS1_16FlashAttnFwdSm80INS1_25CollectiveMainloopFwdSm80ILi8ELi1ELb0EN4cute5tupleIJNS5_1CILi128EEENS7_ILi48EEENS7_ILi256EEEEEELi256ENS_6half_tEfNS_4arch4Sm80ELb1ELb0ELb0ELb1ELb1ELb1ELb1ELb0EEENS1_21CollectiveEpilogueFwdINS6_IJS8_SA_S9_EEENS6_IJNS7_ILi1EEESI_SI_EEESC_SE_Li256ELb1ELb1ELb0ELb0EEENS1_19SingleTileSchedulerILb1ELb0ELb1ELi128EEEEEEEEEvNT_6ParamsE --------------------------
	.section	.nv.info._ZN7cutlass13device_kernelIN5flash19enable_sm80_to_sm89INS1_16FlashAttnFwdSm80INS1_25CollectiveMainloopFwdSm80ILi8ELi1ELb0EN4cute5tupleIJNS5_1CILi128EEENS7_ILi48EEENS7_ILi256EEEEEELi256ENS_6half_tEfNS_4arch4Sm80ELb1ELb0ELb0ELb1ELb1ELb1ELb1ELb0EEENS1_21CollectiveEpilogueFwdINS6_IJS8_SA_S9_EEENS6_IJNS7_ILi1EEESI_SI_EEESC_SE_Li256ELb1ELb1ELb0ELb0EEENS1_19SingleTileSchedulerILb1ELb0ELb1ELi128EEEEEEEEEvNT_6ParamsE,"",@"SHT_CUDA_INFO"
	.sectionflags	@""
	.align	4


	//----- nvinfo : EIATTR_CUDA_API_VERSION
	.align		4
        /*0000*/ 	.byte	0x04, 0x37
        /*0002*/ 	.short	(.L_324 - .L_323)
.L_323:
        /*0004*/ 	.word	0x00000082


	//----- nvinfo : EIATTR_KPARAM_INFO
	.align		4
.L_324:
        /*0008*/ 	.byte	0x04, 0x17
        /*000a*/ 	.short	(.L_326 - .L_325)
.L_325:
        /*000c*/ 	.word	0x00000000
        /*0010*/ 	.short	0x0000
        /*0012*/ 	.short	0x0000
        /*0014*/ 	.byte	0x00, 0xf0, 0x61, 0x10


	//----- nvinfo : EIATTR_SPARSE_MMA_MASK
	.align		4
.L_326:
        /*0018*/ 	.byte	0x03, 0x50
        /*001a*/ 	.short	0x0000


	//----- nvinfo : EIATTR_MAXREG_COUNT
	.align		4
        /*001c*/ 	.byte	0x03, 0x1b
        /*001e*/ 	.short	0x00ff


	//----- nvinfo : EIATTR_MERCURY_ISA_VERSION
	.align		4
        /*0020*/ 	.byte	0x03, 0x5f
        /*0022*/ 	.short	0x0101


	//----- nvinfo : EIATTR_EXIT_INSTR_OFFSETS
	.align		4
        /*0024*/ 	.byte	0x04, 0x1c
        /*0026*/ 	.short	(.L_328 - .L_327)


	//   ....[0]....
.L_327:
        /*0028*/ 	.word	0x00000010


	//----- nvinfo : EIATTR_MAX_THREADS
	.align		4
.L_328:
        /*002c*/ 	.byte	0x04, 0x05
        /*002e*/ 	.short	(.L_330 - .L_329)
.L_329:
        /*0030*/ 	.word	0x00000100
        /*0034*/ 	.word	0x00000001
        /*0038*/ 	.word	0x00000001


	//----- nvinfo : EIATTR_CBANK_PARAM_SIZE
	.align		4
.L_330:
        /*003c*/ 	.byte	0x03, 0x19
        /*003e*/ 	.short	0x0418


	//----- nvinfo : EIATTR_PARAM_CBANK
	.align		4
        /*0040*/ 	.byte	0x04, 0x0a
        /*0042*/ 	.short	(.L_332 - .L_331)
	.align		4
.L_331:
        /*0044*/ 	.word	index@(.nv.constant0._ZN7cutlass13device_kernelIN5flash19enable_sm80_to_sm89INS1_16FlashAttnFwdSm80INS1_25CollectiveMainloopFwdSm80ILi8ELi1ELb0EN4cute5tupleIJNS5_1CILi128EEENS7_ILi48EEENS7_ILi256EEEEEELi256ENS_6half_tEfNS_4arch4Sm80ELb1ELb0ELb0ELb1ELb1ELb1ELb1ELb0EEENS1_21CollectiveEpilogueFwdINS6_IJS8_SA_S9_EEENS6_IJNS7_ILi1EEESI_SI_EEESC_SE_Li256ELb1ELb1ELb0ELb0EEENS1_19SingleTileSchedulerILb1ELb0ELb1ELi128EEEEEEEEEvNT_6ParamsE)
        /*0048*/ 	.short	0x0210
        /*004a*/ 	.short	0x0418


	//----- nvinfo : EIATTR_SW_WAR
	.align		4
.L_332:
        /*004c*/ 	.byte	0x04, 0x36
        /*004e*/ 	.short	(.L_334 - .L_333)
.L_333:
        /*0050*/ 	.word	0x00000008
.L_334:


//--------------------- .nv.callgraph             --------------------------
	.section	.nv.callgraph,"",@"SHT_CUDA_CALLGRAPH"
	.align	4
	.sectionentsize	8
	.align		4
        /*0000*/ 	.word	0x00000000
	.align		4
        /*0004*/ 	.word	0xffffffff
	.align		4
        /*0008*/ 	.word	0x00000000
	.align		4
        /*000c*/ 	.word	0xfffffffe
	.align		4
        /*0010*/ 	.word	0x00000000
	.align		4
        /*0014*/ 	.word	0xfffffffd
	.align		4
        /*0018*/ 	.word	0x00000000
	.align		4
        /*001c*/ 	.word	0xfffffffc


//--------------------- .nv.constant4             --------------------------
	.section	.nv.constant4,"a",@progbits
	.align	8
	.align		8
.nv.constant4:
        /*0000*/ 	.dword	_ZN72_INTERNAL_412d4e01_36_flash_fwd_hdim256_fp16_paged_sm80_cu_8e232a79_41514cuda3std3__45__cpo5beginE
	.align		8
        /*0008*/ 	.dword	_ZN72_INTERNAL_412d4e01_36_flash_fwd_hdim256_fp16_paged_sm80_cu_8e232a79_41514cuda3std3__45__cpo3endE
	.align		8
        /*0010*/ 	.dword	_ZN72_INTERNAL_412d4e01_36_flash_fwd_hdim256_fp16_paged_sm80_cu_8e232a79_41514cuda3std3__45__cpo6cbeginE
	.align		8
        /*0018*/ 	.dword	_ZN72_INTERNAL_412d4e01_36_flash_fwd_hdim256_fp16_paged_sm80_cu_8e232a79_41514cuda3std3__45__cpo4cendE
	.align		8
        /*0020*/ 	.dword	_ZN72_INTERNAL_412d4e01_36_flash_fwd_hdim256_fp16_paged_sm80_cu_8e232a79_41514cuda3std3__474_GLOBAL__N__412d4e01_36_flash_fwd_hdim256_fp16_paged_sm80_cu_8e232a79_41516ignoreE
	.align		8
        /*0028*/ 	.dword	_ZN72_INTERNAL_412d4e01_36_flash_fwd_hdim256_fp16_paged_sm80_cu_8e232a79_41514cuda3std3__419piecewise_constructE
	.align		8
        /*0030*/ 	.dword	_ZN72_INTERNAL_412d4e01_36_flash_fwd_hdim256_fp16_paged_sm80_cu_8e232a79_41514cuda3std3__48in_placeE
	.align		8
        /*0038*/ 	.dword	_ZN72_INTERNAL_412d4e01_36_flash_fwd_hdim256_fp16_paged_sm80_cu_8e232a79_41514cuda3std6ranges3__45__cpo4swapE
	.align		8
        /*0040*/ 	.dword	_ZN72_INTERNAL_412d4e01_36_flash_fwd_hdim256_fp16_paged_sm80_cu_8e232a79_41514cuda3std6ranges3__45__cpo9iter_moveE
	.align		8
        /*0048*/ 	.dword	_ZN72_INTERNAL_412d4e01_36_flash_fwd_hdim256_fp16_paged_sm80_cu_8e232a79_41514cute7productE
	.align		8
        /*0050*/ 	.dword	_ZN72_INTERNAL_412d4e01_36_flash_fwd_hdim256_fp16_paged_sm80_cu_8e232a79_41514cute1_E


//--------------------- .text._ZN7cutlass13device_kernelIN5flash19enable_sm80_to_sm89INS1_16FlashAttnFwdSm80INS1_25CollectiveMainloopFwdSm80ILi8ELi1ELb1EN4cute5tupleIJNS5_1CILi128EEENS7_ILi64EEENS7_ILi256EEEEEELi256ENS_6half_tEfNS_4arch4Sm80ELb0ELb0ELb0ELb0ELb1ELb0ELb1ELb0EEENS1_21CollectiveEpilogueFwdINS6_IJS8_SA_S9_EEENS6_IJNS7_ILi1EEESI_SI_EEESC_SE_Li256ELb0ELb1ELb0ELb0EEENS1_19SingleTileSchedulerILb0ELb0ELb1ELi128EEEEEEEEEvNT_6ParamsE --------------------------
	.section	.text._ZN7cutlass13device_kernelIN5flash19enable_sm80_to_sm89INS1_16FlashAttnFwdSm80INS1_25CollectiveMainloopFwdSm80ILi8ELi1ELb1EN4cute5tupleIJNS5_1CILi128EEENS7_ILi64EEENS7_ILi256EEEEEELi256ENS_6half_tEfNS_4arch4Sm80ELb0ELb0ELb0ELb0ELb1ELb0ELb1ELb0EEENS1_21CollectiveEpilogueFwdINS6_IJS8_SA_S9_EEENS6_IJNS7_ILi1EEESI_SI_EEESC_SE_Li256ELb0ELb1ELb0ELb0EEENS1_19SingleTileSchedulerILb0ELb0ELb1ELi128EEEEEEEEEvNT_6ParamsE,"ax",@progbits
	.align	128
.text._ZN7cutlass13device_kernelIN5flash19enable_sm80_to_sm89INS1_16FlashAttnFwdSm80INS1_25CollectiveMainloopFwdSm80ILi8ELi1ELb1EN4cute5tupleIJNS5_1CILi128EEENS7_ILi64EEENS7_ILi256EEEEEELi256ENS_6half_tEfNS_4arch4Sm80ELb0ELb0ELb0ELb0ELb1ELb0ELb1ELb0EEENS1_21CollectiveEpilogueFwdINS6_IJS8_SA_S9_EEENS6_IJNS7_ILi1EEESI_SI_EEESC_SE_Li256ELb0ELb1ELb0ELb0EEENS1_19SingleTileSchedulerILb0ELb0ELb1ELi128EEEEEEEEEvNT_6ParamsE:
        .type           _ZN7cutlass13device_kernelIN5flash19enable_sm80_to_sm89INS1_16FlashAttnFwdSm80INS1_25CollectiveMainloopFwdSm80ILi8ELi1ELb1EN4cute5tupleIJNS5_1CILi128EEENS7_ILi64EEENS7_ILi256EEEEEELi256ENS_6half_tEfNS_4arch4Sm80ELb0ELb0ELb0ELb0ELb1ELb0ELb1ELb0EEENS1_21CollectiveEpilogueFwdINS6_IJS8_SA_S9_EEENS6_IJNS7_ILi1EEESI_SI_EEESC_SE_Li256ELb0ELb1ELb0ELb0EEENS1_19SingleTileSchedulerILb0ELb0ELb1ELi128EEEEEEEEEvNT_6ParamsE,@function
        .size           _ZN7cutlass13device_kernelIN5flash19enable_sm80_to_sm89INS1_16FlashAttnFwdSm80INS1_25CollectiveMainloopFwdSm80ILi8ELi1ELb1EN4cute5tupleIJNS5_1CILi128EEENS7_ILi64EEENS7_ILi256EEEEEELi256ENS_6half_tEfNS_4arch4Sm80ELb0ELb0ELb0ELb0ELb1ELb0ELb1ELb0EEENS1_21CollectiveEpilogueFwdINS6_IJS8_SA_S9_EEENS6_IJNS7_ILi1EEESI_SI_EEESC_SE_Li256ELb0ELb1ELb0ELb0EEENS1_19SingleTileSchedulerILb0ELb0ELb1ELi128EEEEEEEEEvNT_6ParamsE,(.L_x_18 - _ZN7cutlass13device_kernelIN5flash19enable_sm80_to_sm89INS1_16FlashAttnFwdSm80INS1_25CollectiveMainloopFwdSm80ILi8ELi1ELb1EN4cute5tupleIJNS5_1CILi128EEENS7_ILi64EEENS7_ILi256EEEEEELi256ENS_6half_tEfNS_4arch4Sm80ELb0ELb0ELb0ELb0ELb1ELb0ELb1ELb0EEENS1_21CollectiveEpilogueFwdINS6_IJS8_SA_S9_EEENS6_IJNS7_ILi1EEESI_SI_EEESC_SE_Li256ELb0ELb1ELb0ELb0EEENS1_19SingleTileSchedulerILb0ELb0ELb1ELi128EEEEEEEEEvNT_6ParamsE)
        .other          _ZN7cutlass13device_kernelIN5flash19enable_sm80_to_sm89INS1_16FlashAttnFwdSm80INS1_25CollectiveMainloopFwdSm80ILi8ELi1ELb1EN4cute5tupleIJNS5_1CILi128EEENS7_ILi64EEENS7_ILi256EEEEEELi256ENS_6half_tEfNS_4arch4Sm80ELb0ELb0ELb0ELb0ELb1ELb0ELb1ELb0EEENS1_21CollectiveEpilogueFwdINS6_IJS8_SA_S9_EEENS6_IJNS7_ILi1EEESI_SI_EEESC_SE_Li256ELb0ELb1ELb0ELb0EEENS1_19SingleTileSchedulerILb0ELb0ELb1ELi128EEEEEEEEEvNT_6ParamsE,@"STO_CUDA_ENTRY STV_DEFAULT"
_ZN7cutlass13device_kernelIN5flash19enable_sm80_to_sm89INS1_16FlashAttnFwdSm80INS1_25CollectiveMainloopFwdSm80ILi8ELi1ELb1EN4cute5tupleIJNS5_1CILi128EEENS7_ILi64EEENS7_ILi256EEEEEELi256ENS_6half_tEfNS_4arch4Sm80ELb0ELb0ELb0ELb0ELb1ELb0ELb1ELb0EEENS1_21CollectiveEpilogueFwdINS6_IJS8_SA_S9_EEENS6_IJNS7_ILi1EEESI_SI_EEESC_SE_Li256ELb0ELb1ELb0ELb0EEENS1_19SingleTileSchedulerILb0ELb0ELb1ELi128EEEEEEEEEvNT_6ParamsE:
[----:B------:R-:W-:Y:S01]  /*0000*/  LDC R1, c[0x0][0x28] ;  /* 0x00000a00ff017b82 */ /* 0x000fe20000000800 */
[----:B------:R-:W-:Y:S05]  /*0010*/  EXIT ;  /* 0x000000000000794d */ /* 0x000fea0003800000 */
.L_x_0:
[----:B------:R-:W-:-:S00]  /*0020*/  BRA `(.L_x_0) ;  /* 0xfffffffc00fc7947 */ /* 0x000fc0000383ffff */
[----:B------:R-:W-:-:S00]  /*0030*/  NOP ;  /* 0x0000000000007918 */ /* 0x000fc00000000000 */
        /* <DEDUP_REMOVED lines=12> */
.L_x_18:


//--------------------- .text._ZN7cutlass13device_kernelIN5flash19enable_sm80_to_sm89INS1_16FlashAttnFwdSm80INS1_25CollectiveMainloopFwdSm80ILi8ELi1ELb1EN4cute5tupleIJNS5_1CILi128EEENS7_ILi64EEENS7_ILi256EEEEEELi256ENS_6half_tEfNS_4arch4Sm80ELb0ELb0ELb0ELb1ELb1ELb0ELb1ELb0EEENS1_21CollectiveEpilogueFwdINS6_IJS8_SA_S9_EEENS6_IJNS7_ILi1EEESI_SI_EEESC_SE_Li256ELb1ELb1ELb0ELb0EEENS1_19SingleTileSchedulerILb1ELb0ELb1ELi128EEEEEEEEEvNT_6ParamsE --------------------------
	.section	.text._ZN7cutlass13device_kernelIN5flash19enable_sm80_to_sm89INS1_16FlashAttnFwdSm80INS1_25CollectiveMainloopFwdSm80ILi8ELi1ELb1EN4cute5tupleIJNS5_1CILi128EEENS7_ILi64EEENS7_ILi256EEEEEELi256ENS_6half_tEfNS_4arch4Sm80ELb0ELb0ELb0ELb1ELb1ELb0ELb1ELb0EEENS1_21CollectiveEpilogueFwdINS6_IJS8_SA_S9_EEENS6_IJNS7_ILi1EEESI_SI_EEESC_SE_Li256ELb1ELb1ELb0ELb0EEENS1_19SingleTileSchedulerILb1ELb0ELb1ELi128EEEEEEEEEvNT_6ParamsE,"ax",@progbits
	.align	128
.text._ZN7cutlass13device_kernelIN5flash19enable_sm80_to_sm89INS1_16FlashAttnFwdSm80INS1_25CollectiveMainloopFwdSm80ILi8ELi1ELb1EN4cute5tupleIJNS5_1CILi128EEENS7_ILi64EEENS7_ILi256EEEEEELi256ENS_6half_tEfNS_4arch4Sm80ELb0ELb0ELb0ELb1ELb1ELb0ELb1ELb0EEENS1_21CollectiveEpilogueFwdINS6_IJS8_SA_S9_EEENS6_IJNS7_ILi1EEESI_SI_EEESC_SE_Li256ELb1ELb1ELb0ELb0EEENS1_19SingleTileSchedulerILb1ELb0ELb1ELi128EEEEEEEEEvNT_6ParamsE:
        .type           _ZN7cutlass13device_kernelIN5flash19enable_sm80_to_sm89INS1_16FlashAttnFwdSm80INS1_25CollectiveMainloopFwdSm80ILi8ELi1ELb1EN4cute5tupleIJNS5_1CILi128EEENS7_ILi64EEENS7_ILi256EEEEEELi256ENS_6half_tEfNS_4arch4Sm80ELb0ELb0ELb0ELb1ELb1ELb0ELb1ELb0EEENS1_21CollectiveEpilogueFwdINS6_IJS8_SA_S9_EEENS6_IJNS7_ILi1EEESI_SI_EEESC_SE_Li256ELb1ELb1ELb0ELb0EEENS1_19SingleTileSchedulerILb1ELb0ELb1ELi128EEEEEEEEEvNT_6ParamsE,@function
        .size           _ZN7cutlass13device_kernelIN5flash19enable_sm80_to_sm89INS1_16FlashAttnFwdSm80INS1_25CollectiveMainloopFwdSm80ILi8ELi1ELb1EN4cute5tupleIJNS5_1CILi128EEENS7_ILi64EEENS7_ILi256EEEEEELi256ENS_6half_tEfNS_4arch4Sm80ELb0ELb0ELb0ELb1ELb1ELb0ELb1ELb0EEENS1_21CollectiveEpilogueFwdINS6_IJS8_SA_S9_EEENS6_IJNS7_ILi1EEESI_SI_EEESC_SE_Li256ELb1ELb1ELb0ELb0EEENS1_19SingleTileSchedulerILb1ELb0ELb1ELi128EEEEEEEEEvNT_6ParamsE,(.L_x_19 - _ZN7cutlass13device_kernelIN5flash19enable_sm80_to_sm89INS1_16FlashAttnFwdSm80INS1_25CollectiveMainloopFwdSm80ILi8ELi1ELb1EN4cute5tupleIJNS5_1CILi128EEENS7_ILi64EEENS7_ILi256EEEEEELi256ENS_6half_tEfNS_4arch4Sm80ELb0ELb0ELb0ELb1ELb1ELb0ELb1ELb0EEENS1_21CollectiveEpilogueFwdINS6_IJS8_SA_S9_EEENS6_IJNS7_ILi1EEESI_SI_EEESC_SE_Li256ELb1ELb1ELb0ELb0EEENS1_19SingleTileSchedulerILb1ELb0ELb1ELi128EEEEEEEEEvNT_6ParamsE)
        .other          _ZN7cutlass13device_kernelIN5flash19enable_sm80_to_sm89INS1_16FlashAttnFwdSm80INS1_25CollectiveMainloopFwdSm80ILi8ELi1ELb1EN4cute5tupleIJNS5_1CILi128EEENS7_ILi64EEENS7_ILi256EEEEEELi256ENS_6half_tEfNS_4arch4Sm80ELb0ELb0ELb0ELb1ELb1ELb0ELb1ELb0EEENS1_21CollectiveEpilogueFwdINS6_IJS8_SA_S9_EEENS6_IJNS7_ILi1EEESI_SI_EEESC_SE_Li256ELb1ELb1ELb0ELb0EEENS1_19SingleTileSchedulerILb1ELb0ELb1ELi128EEEEEEEEEvNT_6ParamsE,@"STO_CUDA_ENTRY STV_DEFAULT"
_ZN7cutlass13device_kernelIN5flash19enable_sm80_to_sm89INS1_16FlashAttnFwdSm80INS1_25CollectiveMainloopFwdSm80ILi8ELi1ELb1EN4cute5tupleIJNS5_1CILi128EEENS7_ILi64EEENS7_ILi256EEEEEELi256ENS_6half_tEfNS_4arch4Sm80ELb0ELb0ELb0ELb1ELb1ELb0ELb1ELb0EEENS1_21CollectiveEpilogueFwdINS6_IJS8_SA_S9_EEENS6_IJNS7_ILi1EEESI_SI_EEESC_SE_Li256ELb1ELb1ELb0ELb0EEENS1_19SingleTileSchedulerILb1ELb0ELb1ELi128EEEEEEEEEvNT_6ParamsE:
[----:B------:R-:W-:Y:S01]  /*0000*/  LDC R1, c[0x0][0x28] ;  /* 0x00000a00ff017b82 */ /* 0x000fe20000000800 */
[----:B------:R-:W-:Y:S05]  /*0010*/  EXIT ;  /* 0x000000000000794d */ /* 0x000fea0003800000 */
.L_x_1:
        /* <DEDUP_REMOVED lines=14> */
.L_x_19:


//--------------------- .text._ZN7cutlass13device_kernelIN5flash19enable_sm80_to_sm89INS1_16FlashAttnFwdSm80INS1_25CollectiveMainloopFwdSm80ILi8ELi1ELb0EN4cute5tupleIJNS5_1CILi128EEENS7_ILi32EEENS7_ILi256EEEEEELi256ENS_6half_tEfNS_4arch4Sm80ELb0ELb0ELb0ELb1ELb1ELb1ELb1ELb0EEENS1_21CollectiveEpilogueFwdINS6_IJS8_SA_S9_EEENS6_IJNS7_ILi1EEESI_SI_EEESC_SE_Li256ELb1ELb1ELb0ELb0EEENS1_19SingleTileSchedulerILb1ELb0ELb1ELi128EEEEEEEEEvNT_6ParamsE --------------------------
	.section	.text._ZN7cutlass13device_kernelIN5flash19enable_sm80_to_sm89INS1_16FlashAttnFwdSm80INS1_25CollectiveMainloopFwdSm80ILi8ELi1ELb0EN4cute5tupleIJNS5_1CILi128EEENS7_ILi32EEENS7_ILi256EEEEEELi256ENS_6half_tEfNS_4arch4Sm80ELb0ELb0ELb0ELb1ELb1ELb1ELb1ELb0EEENS1_21CollectiveEpilogueFwdINS6_IJS8_SA_S9_EEENS6_IJNS7_ILi1EEESI_SI_EEESC_SE_Li256ELb1ELb1ELb0ELb0EEENS1_19SingleTileSchedulerILb1ELb0ELb1ELi128EEEEEEEEEvNT_6ParamsE,"ax",@progbits
	.align	128
.text._ZN7cutlass13device_kernelIN5flash19enable_sm80_to_sm89INS1_16FlashAttnFwdSm80INS1_25CollectiveMainloopFwdSm80ILi8ELi1ELb0EN4cute5tupleIJNS5_1CILi128EEENS7_ILi32EEENS7_ILi256EEEEEELi256ENS_6half_tEfNS_4arch4Sm80ELb0ELb0ELb0ELb1ELb1ELb1ELb1ELb0EEENS1_21CollectiveEpilogueFwdINS6_IJS8_SA_S9_EEENS6_IJNS7_ILi1EEESI_SI_EEESC_SE_Li256ELb1ELb1ELb0ELb0EEENS1_19SingleTileSchedulerILb1ELb0ELb1ELi128EEEEEEEEEvNT_6ParamsE:
        .type           _ZN7cutlass13device_kernelIN5flash19enable_sm80_to_sm89INS1_16FlashAttnFwdSm80INS1_25CollectiveMainloopFwdSm80ILi8ELi1ELb0EN4cute5tupleIJNS5_1CILi128EEENS7_ILi32EEENS7_ILi256EEEEEELi256ENS_6half_tEfNS_4arch4Sm80ELb0ELb0ELb0ELb1ELb1ELb1ELb1ELb0EEENS1_21CollectiveEpilogueFwdINS6_IJS8_SA_S9_EEENS6_IJNS7_ILi1EEESI_SI_EEESC_SE_Li256ELb1ELb1ELb0ELb0EEENS1_19SingleTileSchedulerILb1ELb0ELb1ELi128EEEEEEEEEvNT_6ParamsE,@function
        .size           _ZN7cutlass13device_kernelIN5flash19enable_sm80_to_sm89INS1_16FlashAttnFwdSm80INS1_25CollectiveMainloopFwdSm80ILi8ELi1ELb0EN4cute5tupleIJNS5_1CILi128EEENS7_ILi32EEENS7_ILi256EEEEEELi256ENS_6half_tEfNS_4arch4Sm80ELb0ELb0ELb0ELb1ELb1ELb1ELb1ELb0EEENS1_21CollectiveEpilogueFwdINS6_IJS8_SA_S9_EEENS6_IJNS7_ILi1EEESI_SI_EEESC_SE_Li256ELb1ELb1ELb0ELb0EEENS1_19SingleTileSchedulerILb1ELb0ELb1ELi128EEEEEEEEEvNT_6ParamsE,(.L_x_20 - _ZN7cutlass13device_kernelIN5flash19enable_sm80_to_sm89INS1_16FlashAttnFwdSm80INS1_25CollectiveMainloopFwdSm80ILi8ELi1ELb0EN4cute5tupleIJNS5_1CILi128EEENS7_ILi32EEENS7_ILi256EEEEEELi256ENS_6half_tEfNS_4arch4Sm80ELb0ELb0ELb0ELb1ELb1ELb1ELb1ELb0EEENS1_21CollectiveEpilogueFwdINS6_IJS8_SA_S9_EEENS6_IJNS7_ILi1EEESI_SI_EEESC_SE_Li256ELb1ELb1ELb0ELb0EEENS1_19SingleTileSchedulerILb1ELb0ELb1ELi128EEEEEEEEEvNT_6ParamsE)
        .other          _ZN7cutlass13device_kernelIN5flash19enable_sm80_to_sm89INS1_16FlashAttnFwdSm80INS1_25CollectiveMainloopFwdSm80ILi8ELi1ELb0EN4cute5tupleIJNS5_1CILi128EEENS7_ILi32EEENS7_ILi256EEEEEELi256ENS_6half_tEfNS_4arch4Sm80ELb0ELb0ELb0ELb1ELb1ELb1ELb1ELb0EEENS1_21CollectiveEpilogueFwdINS6_IJS8_SA_S9_EEENS6_IJNS7_ILi1EEESI_SI_EEESC_SE_Li256ELb1ELb1ELb0ELb0EEENS1_19SingleTileSchedulerILb1ELb0ELb1ELi128EEEEEEEEEvNT_6ParamsE,@"STO_CUDA_ENTRY STV_DEFAULT"
_ZN7cutlass13device_kernelIN5flash19enable_sm80_to_sm89INS1_16FlashAttnFwdSm80INS1_25CollectiveMainloopFwdSm80ILi8ELi1ELb0EN4cute5tupleIJNS5_1CILi128EEENS7_ILi32EEENS7_ILi256EEEEEELi256ENS_6half_tEfNS_4arch4Sm80ELb0ELb0ELb0ELb1ELb1ELb1ELb1ELb0EEENS1_21CollectiveEpilogueFwdINS6_IJS8_SA_S9_EEENS6_IJNS7_ILi1EEESI_SI_EEESC_SE_Li256ELb1ELb1ELb0ELb0EEENS1_19SingleTileSchedulerILb1ELb0ELb1ELi128EEEEEEEEEvNT_6ParamsE:
[----:B------:R-:W-:Y:S01]  /*0000*/  LDC R1, c[0x0][0x28] ;  /* 0x00000a00ff017b82 */ /* 0x000fe20000000800 */
[----:B------:R-:W-:Y:S05]  /*0010*/  EXIT ;  /* 0x000000000000794d */ /* 0x000fea0003800000 */
.L_x_2:
        /* <DEDUP_REMOVED lines=14> */
.L_x_20:


//--------------------- .text._ZN7cutlass13device_kernelIN5flash19enable_sm80_to_sm89INS1_16FlashAttnFwdSm80INS1_25CollectiveMainloopFwdSm80ILi8ELi1ELb1EN4cute5tupleIJNS5_1CILi128EEENS7_ILi48EEENS7_ILi256EEEEEELi256ENS_6half_tEfNS_4arch4Sm80ELb0ELb1ELb0ELb0ELb1ELb0ELb1ELb0EEENS1_21CollectiveEpilogueFwdINS6_IJS8_SA_S9_EEENS6_IJNS7_ILi1EEESI_SI_EEESC_SE_Li256ELb0ELb1ELb0ELb0EEENS1_19SingleTileSchedulerILb0ELb0ELb1ELi128EEEEEEEEEvNT_6ParamsE --------------------------
	.section	.text._ZN7cutlass13device_kernelIN5flash19enable_sm80_to_sm89INS1_16FlashAttnFwdSm80INS1_25CollectiveMainloopFwdSm80ILi8ELi1ELb1EN4cute5tupleIJNS5_1CILi128EEENS7_ILi48EEENS7_ILi256EEEEEELi256ENS_6half_tEfNS_4arch4Sm80ELb0ELb1ELb0ELb0ELb1ELb0ELb1ELb0EEENS1_21CollectiveEpilogueFwdINS6_IJS8_SA_S9_EEENS6_IJNS7_ILi1EEESI_SI_EEESC_SE_Li256ELb0ELb1ELb0ELb0EEENS1_19SingleTileSchedulerILb0ELb0ELb1ELi128EEEEEEEEEvNT_6ParamsE,"ax",@progbits
	.align	128
.text._ZN7cutlass13device_kernelIN5flash19enable_sm80_to_sm89INS1_16FlashAttnFwdSm80INS1_25CollectiveMainloopFwdSm80ILi8ELi1ELb1EN4cute5tupleIJNS5_1CILi128EEENS7_ILi48EEENS7_ILi256EEEEEELi256ENS_6half_tEfNS_4arch4Sm80ELb0ELb1ELb0ELb0ELb1ELb0ELb1ELb0EEENS1_21CollectiveEpilogueFwdINS6_IJS8_SA_S9_EEENS6_IJNS7_ILi1EEESI_SI_EEESC_SE_Li256ELb0ELb1ELb0ELb0EEENS1_19SingleTileSchedulerILb0ELb0ELb1ELi128EEEEEEEEEvNT_6ParamsE:
        .type           _ZN7cutlass13device_kernelIN5flash19enable_sm80_to_sm89INS1_16FlashAttnFwdSm80INS1_25CollectiveMainloopFwdSm80ILi8ELi1ELb1EN4cute5tupleIJNS5_1CILi128EEENS7_ILi48EEENS7_ILi256EEEEEELi256ENS_6half_tEfNS_4arch4Sm80ELb0ELb1ELb0ELb0ELb1ELb0ELb1ELb0EEENS1_21CollectiveEpilogueFwdINS6_IJS8_SA_S9_EEENS6_IJNS7_ILi1EEESI_SI_EEESC_SE_Li256ELb0ELb1ELb0ELb0EEENS1_19SingleTileSchedulerILb0ELb0ELb1ELi128EEEEEEEEEvNT_6ParamsE,@function
        .size           _ZN7cutlass13device_kernelIN5flash19enable_sm80_to_sm89INS1_16FlashAttnFwdSm80INS1_25CollectiveMainloopFwdSm80ILi8ELi1ELb1EN4cute5tupleIJNS5_1CILi128EEENS7_ILi48EEENS7_ILi256EEEEEELi256ENS_6half_tEfNS_4arch4Sm80ELb0ELb1ELb0ELb0ELb1ELb0ELb1ELb0EEENS1_21CollectiveEpilogueFwdINS6_IJS8_SA_S9_EEENS6_IJNS7_ILi1EEESI_SI_EEESC_SE_Li256ELb0ELb1ELb0ELb0EEENS1_19SingleTileSchedulerILb0ELb0ELb1ELi128EEEEEEEEEvNT_6ParamsE,(.L_x_21 - _ZN7cutlass13device_kernelIN5flash19enable_sm80_to_sm89INS1_16FlashAttnFwdSm80INS1_25CollectiveMainloopFwdSm80ILi8ELi1ELb1EN4cute5tupleIJNS5_1CILi128EEENS7_ILi48EEENS7_ILi256EEEEEELi256ENS_6half_tEfNS_4arch4Sm80ELb0ELb1ELb0ELb0ELb1ELb0ELb1ELb0EEENS1_21CollectiveEpilogueFwdINS6_IJS8_SA_S9_EEENS6_IJNS7_ILi1EEESI_SI_EEESC_SE_Li256ELb0ELb1ELb0ELb0EEENS1_19SingleTileSchedulerILb0ELb0ELb1ELi128EEEEEEEEEvNT_6ParamsE)
        .other          _ZN7cutlass13device_kernelIN5flash19enable_sm80_to_sm89INS1_16FlashAttnFwdSm80INS1_25CollectiveMainloopFwdSm80ILi8ELi1ELb1EN4cute5tupleIJNS5_1CILi128EEENS7_ILi48EEENS7_ILi256EEEEEELi256ENS_6half_tEfNS_4arch4Sm80ELb0ELb1ELb0ELb0ELb1ELb0ELb1ELb0EEENS1_21CollectiveEpilogueFwdINS6_IJS8_SA_S9_EEENS6_IJNS7_ILi1EEESI_SI_EEESC_SE_Li256ELb0ELb1ELb0ELb0EEENS1_19SingleTileSchedulerILb0ELb0ELb1ELi128EEEEEEEEEvNT_6ParamsE,@"STO_CUDA_ENTRY STV_DEFAULT"
_ZN7cutlass13device_kernelIN5flash19enable_sm80_to_sm89INS1_16FlashAttnFwdSm80INS1_25CollectiveMainloopFwdSm80ILi8ELi1ELb1EN4cute5tupleIJNS5_1CILi128EEENS7_ILi48EEENS7_ILi256EEEEEELi256ENS_6half_tEfNS_4arch4Sm80ELb0ELb1ELb0ELb0ELb1ELb0ELb1ELb0EEENS1_21CollectiveEpilogueFwdINS6_IJS8_SA_S9_EEENS6_IJNS7_ILi1EEESI_SI_EEESC_SE_Li256ELb0ELb1ELb0ELb0EEENS1_19SingleTileSchedulerILb0ELb0ELb1ELi128EEEEEEEEEvNT_6ParamsE:
[----:B------:R-:W-:Y:S01]  /*0000*/  LDC R1, c[0x0][0x28] ;  /* 0x00000a00ff017b82 */ /* 0x000fe20000000800 */
[----:B------:R-:W-:Y:S05]  /*0010*/  EXIT ;  /* 0x000000000000794d */ /* 0x000fea0003800000 */
.L_x_3:
        /* <DEDUP_REMOVED lines=14> */
.L_x_21:


//--------------------- .text._ZN7cutlass13device_kernelIN5flash19enable_sm80_to_sm89INS1_16FlashAttnFwdSm80INS1_25CollectiveMainloopFwdSm80ILi8ELi1ELb1EN4cute5tupleIJNS5_1CILi128EEENS7_ILi48EEENS7_ILi256EEEEEELi256ENS_6half_tEfNS_4arch4Sm80ELb0ELb1ELb0ELb1ELb1ELb0ELb1ELb0EEENS1_21CollectiveEpilogueFwdINS6_IJS8_SA_S9_EEENS6_IJNS7_ILi1EEESI_SI_EEESC_SE_Li256ELb1ELb1ELb0ELb0EEENS1_19SingleTileSchedulerILb1ELb0ELb1ELi128EEEEEEEEEvNT_6ParamsE --------------------------
	.section	.text._ZN7cutlass13device_kernelIN5flash19enable_sm80_to_sm89INS1_16FlashAttnFwdSm80INS1_25CollectiveMainloopFwdSm80ILi8ELi1ELb1EN4cute5tupleIJNS5_1CILi128EEENS7_ILi48EEENS7_ILi256EEEEEELi256ENS_6half_tEfNS_4arch4Sm80ELb0ELb1ELb0ELb1ELb1ELb0ELb1ELb0EEENS1_21CollectiveEpilogueFwdINS6_IJS8_SA_S9_EEENS6_IJNS7_ILi1EEESI_SI_EEESC_SE_Li256ELb1ELb1ELb0ELb0EEENS1_19SingleTileSchedulerILb1ELb0ELb1ELi128EEEEEEEEEvNT_6ParamsE,"ax",@progbits
	.align	128
.text._ZN7cutlass13device_kernelIN5flash19enable_sm80_to_sm89INS1_16FlashAttnFwdSm80INS1_25CollectiveMainloopFwdSm80ILi8ELi1ELb1EN4cute5tupleIJNS5_1CILi128EEENS7_ILi48EEENS7_ILi256EEEEEELi256ENS_6half_tEfNS_4arch4Sm80ELb0ELb1ELb0ELb1ELb1ELb0ELb1ELb0EEENS1_21CollectiveEpilogueFwdINS6_IJS8_SA_S9_EEENS6_IJNS7_ILi1EEESI_SI_EEESC_SE_Li256ELb1ELb1ELb0ELb0EEENS1_19SingleTileSchedulerILb1ELb0ELb1ELi128EEEEEEEEEvNT_6ParamsE:
        .type           _ZN7cutlass13device_kernelIN5flash19enable_sm80_to_sm89INS1_16FlashAttnFwdSm80INS1_25CollectiveMainloopFwdSm80ILi8ELi1ELb1EN4cute5tupleIJNS5_1CILi128EEENS7_ILi48EEENS7_ILi256EEEEEELi256ENS_6half_tEfNS_4arch4Sm80ELb0ELb1ELb0ELb1ELb1ELb0ELb1ELb0EEENS1_21CollectiveEpilogueFwdINS6_IJS8_SA_S9_EEENS6_IJNS7_ILi1EEESI_SI_EEESC_SE_Li256ELb1ELb1ELb0ELb0EEENS1_19SingleTileSchedulerILb1ELb0ELb1ELi128EEEEEEEEEvNT_6ParamsE,@function
        .size           _ZN7cutlass13device_kernelIN5flash19enable_sm80_to_sm89INS1_16FlashAttnFwdSm80INS1_25CollectiveMainloopFwdSm80ILi8ELi1ELb1EN4cute5tupleIJNS5_1CILi128EEENS7_ILi48EEENS7_ILi256EEEEEELi256ENS_6half_tEfNS_4arch4Sm80ELb0ELb1ELb0ELb1ELb1ELb0ELb1ELb0EEENS1_21CollectiveEpilogueFwdINS6_IJS8_SA_S9_EEENS6_IJNS7_ILi1EEESI_SI_EEESC_SE_Li256ELb1ELb1ELb0ELb0EEENS1_19SingleTileSchedulerILb1ELb0ELb1ELi128EEEEEEEEEvNT_6ParamsE,(.L_x_22 - _ZN7cutlass13device_kernelIN5flash19enable_sm80_to_sm89INS1_16FlashAttnFwdSm80INS1_25CollectiveMainloopFwdSm80ILi8ELi1ELb1EN4cute5tupleIJNS5_1CILi128EEENS7_ILi48EEENS7_ILi256EEEEEELi256ENS_6half_tEfNS_4arch4Sm80ELb0ELb1ELb0ELb1ELb1ELb0ELb1ELb0EEENS1_21CollectiveEpilogueFwdINS6_IJS8_SA_S9_EEENS6_IJNS7_ILi1EEESI_SI_EEESC_SE_Li256ELb1ELb1ELb0ELb0EEENS1_19SingleTileSchedulerILb1ELb0ELb1ELi128EEEEEEEEEvNT_6ParamsE)
        .other          _ZN7cutlass13device_kernelIN5flash19enable_sm80_to_sm89INS1_16FlashAttnFwdSm80INS1_25CollectiveMainloopFwdSm80ILi8ELi1ELb1EN4cute5tupleIJNS5_1CILi128EEENS7_ILi48EEENS7_ILi256EEEEEELi256ENS_6half_tEfNS_4arch4Sm80ELb0ELb1ELb0ELb1ELb1ELb0ELb1ELb0EEENS1_21CollectiveEpilogueFwdINS6_IJS8_SA_S9_EEENS6_IJNS7_ILi1EEESI_SI_EEESC_SE_Li256ELb1ELb1ELb0ELb0EEENS1_19SingleTileSchedulerILb1ELb0ELb1ELi128EEEEEEEEEvNT_6ParamsE,@"STO_CUDA_ENTRY STV_DEFAULT"
_ZN7cutlass13device_kernelIN5flash19enable_sm80_to_sm89INS1_16FlashAttnFwdSm80INS1_25CollectiveMainloopFwdSm80ILi8ELi1ELb1EN4cute5tupleIJNS5_1CILi128EEENS7_ILi48EEENS7_ILi256EEEEEELi256ENS_6half_tEfNS_4arch4Sm80ELb0ELb1ELb0ELb1ELb1ELb0ELb1ELb0EEENS1_21CollectiveEpilogueFwdINS6_IJS8_SA_S9_EEENS6_IJNS7_ILi1EEESI_SI_EEESC_SE_Li256ELb1ELb1ELb0ELb0EEENS1_19SingleTileSchedulerILb1ELb0ELb1ELi128EEEEEEEEEvNT_6ParamsE:
[----:B------:R-:W-:Y:S01]  /*0000*/  LDC R1, c[0x0][0x28] ;  /* 0x00000a00ff017b82 */ /* 0x000fe20000000800 */
[----:B------:R-:W-:Y:S05]  /*0010*/  EXIT ;  /* 0x000000000000794d */ /* 0x000fea0003800000 */
.L_x_4:
        /* <DEDUP_REMOVED lines=14> */
.L_x_22:


//--------------------- .text._ZN7cutlass13device_kernelIN5flash19enable_sm80_to_sm89INS1_16FlashAttnFwdSm80INS1_25CollectiveMainloopFwdSm80ILi8ELi1ELb0EN4cute5tupleIJNS5_1CILi128EEENS7_ILi32EEENS7_ILi256EEEEEELi256ENS_6half_tEfNS_4arch4Sm80ELb0ELb1ELb0ELb1ELb1ELb1ELb1ELb0EEENS1_21CollectiveEpilogueFwdINS6_IJS8_SA_S9_EEENS6_IJNS7_ILi1EEESI_SI_EEESC_SE_Li256ELb1ELb1ELb0ELb0EEENS1_19SingleTileSchedulerILb1ELb0ELb1ELi128EEEEEEEEEvNT_6ParamsE --------------------------
	.section	.text._ZN7cutlass13device_kernelIN5flash19enable_sm80_to_sm89INS1_16FlashAttnFwdSm80INS1_25CollectiveMainloopFwdSm80ILi8ELi1ELb0EN4cute5tupleIJNS5_1CILi128EEENS7_ILi32EEENS7_ILi256EEEEEELi256ENS_6half_tEfNS_4arch4Sm80ELb0ELb1ELb0ELb1ELb1ELb1ELb1ELb0EEENS1_21CollectiveEpilogueFwdINS6_IJS8_SA_S9_EEENS6_IJNS7_ILi1EEESI_SI_EEESC_SE_Li256ELb1ELb1ELb0ELb0EEENS1_19SingleTileSchedulerILb1ELb0ELb1ELi128EEEEEEEEEvNT_6ParamsE,"ax",@progbits
	.align	128
.text._ZN7cutlass13device_kernelIN5flash19enable_sm80_to_sm89INS1_16FlashAttnFwdSm80INS1_25CollectiveMainloopFwdSm80ILi8ELi1ELb0EN4cute5tupleIJNS5_1CILi128EEENS7_ILi32EEENS7_ILi256EEEEEELi256ENS_6half_tEfNS_4arch4Sm80ELb0ELb1ELb0ELb1ELb1ELb1ELb1ELb0EEENS1_21CollectiveEpilogueFwdINS6_IJS8_SA_S9_EEENS6_IJNS7_ILi1EEESI_SI_EEESC_SE_Li256ELb1ELb1ELb0ELb0EEENS1_19SingleTileSchedulerILb1ELb0ELb1ELi128EEEEEEEEEvNT_6ParamsE:
        .type           _ZN7cutlass13device_kernelIN5flash19enable_sm80_to_sm89INS1_16FlashAttnFwdSm80INS1_25CollectiveMainloopFwdSm80ILi8ELi1ELb0EN4cute5tupleIJNS5_1CILi128EEENS7_ILi32EEENS7_ILi256EEEEEELi256ENS_6half_tEfNS_4arch4Sm80ELb0ELb1ELb0ELb1ELb1ELb1ELb1ELb0EEENS1_21CollectiveEpilogueFwdINS6_IJS8_SA_S9_EEENS6_IJNS7_ILi1EEESI_SI_EEESC_SE_Li256ELb1ELb1ELb0ELb0EEENS1_19SingleTileSchedulerILb1ELb0ELb1ELi128EEEEEEEEEvNT_6ParamsE,@function
        .size           _ZN7cutlass13device_kernelIN5flash19enable_sm80_to_sm89INS1_16FlashAttnFwdSm80INS1_25CollectiveMainloopFwdSm80ILi8ELi1ELb0EN4cute5tupleIJNS5_1CILi128EEENS7_ILi32EEENS7_ILi256EEEEEELi256ENS_6half_tEfNS_4arch4Sm80ELb0ELb1ELb0ELb1ELb1ELb1ELb1ELb0EEENS1_21CollectiveEpilogueFwdINS6_IJS8_SA_S9_EEENS6_IJNS7_ILi1EEESI_SI_EEESC_SE_Li256ELb1ELb1ELb0ELb0EEENS1_19SingleTileSchedulerILb1ELb0ELb1ELi128EEEEEEEEEvNT_6ParamsE,(.L_x_23 - _ZN7cutlass13device_kernelIN5flash19enable_sm80_to_sm89INS1_16FlashAttnFwdSm80INS1_25CollectiveMainloopFwdSm80ILi8ELi1ELb0EN4cute5tupleIJNS5_1CILi128EEENS7_ILi32EEENS7_ILi256EEEEEELi256ENS_6half_tEfNS_4arch4Sm80ELb0ELb1ELb0ELb1ELb1ELb1ELb1ELb0EEENS1_21CollectiveEpilogueFwdINS6_IJS8_SA_S9_EEENS6_IJNS7_ILi1EEESI_SI_EEESC_SE_Li256ELb1ELb1ELb0ELb0EEENS1_19SingleTileSchedulerILb1ELb0ELb1ELi128EEEEEEEEEvNT_6ParamsE)
        .other          _ZN7cutlass13device_kernelIN5flash19enable_sm80_to_sm89INS1_16FlashAttnFwdSm80INS1_25CollectiveMainloopFwdSm80ILi8ELi1ELb0EN4cute5tupleIJNS5_1CILi128EEENS7_ILi32EEENS7_ILi256EEEEEELi256ENS_6half_tEfNS_4arch4Sm80ELb0ELb1ELb0ELb1ELb1ELb1ELb1ELb0EEENS1_21CollectiveEpilogueFwdINS6_IJS8_SA_S9_EEENS6_IJNS7_ILi1EEESI_SI_EEESC_SE_Li256ELb1ELb1ELb0ELb0EEENS1_19SingleTileSchedulerILb1ELb0ELb1ELi128EEEEEEEEEvNT_6ParamsE,@"STO_CUDA_ENTRY STV_DEFAULT"
_ZN7cutlass13device_kernelIN5flash19enable_sm80_to_sm89INS1_16FlashAttnFwdSm80INS1_25CollectiveMainloopFwdSm80ILi8ELi1ELb0EN4cute5tupleIJNS5_1CILi128EEENS7_ILi32EEENS7_ILi256EEEEEELi256ENS_6half_tEfNS_4arch4Sm80ELb0ELb1ELb0ELb1ELb1ELb1ELb1ELb0EEENS1_21CollectiveEpilogueFwdINS6_IJS8_SA_S9_EEENS6_IJNS7_ILi1EEESI_SI_EEESC_SE_Li256ELb1ELb1ELb0ELb0EEENS1_19SingleTileSchedulerILb1ELb0ELb1ELi128EEEEEEEEEvNT_6ParamsE:
[----:B------:R-:W-:Y:S01]  /*0000*/  LDC R1, c[0x0][0x28] ;  /* 0x00000a00ff017b82 */ /* 0x000fe20000000800 */
[----:B------:R-:W-:Y:S05]  /*0010*/  EXIT ;  /* 0x000000000000794d */ /* 0x000fea0003800000 */
.L_x_5:
        /* <DEDUP_REMOVED lines=14> */
.L_x_23:


//--------------------- .text._ZN7cutlass13device_kernelIN5flash19enable_sm80_to_sm89INS1_16FlashAttnFwdSm80INS1_25CollectiveMainloopFwdSm80ILi8ELi1ELb1EN4cute5tupleIJNS5_1CILi128EEENS7_ILi64EEENS7_ILi256EEEEEELi256ENS_6half_tEfNS_4arch4Sm80ELb1ELb0ELb0ELb0ELb1ELb0ELb1ELb0EEENS1_21CollectiveEpilogueFwdINS6_IJS8_SA_S9_EEENS6_IJNS7_ILi1EEESI_SI_EEESC_SE_Li256ELb0ELb1ELb0ELb0EEENS1_30DynamicPersistentTileSchedulerILi256ELi256ELb0ELb1ELb0EEEEEEEEEvNT_6ParamsE --------------------------
	.section	.text._ZN7cutlass13device_kernelIN5flash19enable_sm80_to_sm89INS1_16FlashAttnFwdSm80INS1_25CollectiveMainloopFwdSm80ILi8ELi1ELb1EN4cute5tupleIJNS5_1CILi128EEENS7_ILi64EEENS7_ILi256EEEEEELi256ENS_6half_tEfNS_4arch4Sm80ELb1ELb0ELb0ELb0ELb1ELb0ELb1ELb0EEENS1_21CollectiveEpilogueFwdINS6_IJS8_SA_S9_EEENS6_IJNS7_ILi1EEESI_SI_EEESC_SE_Li256ELb0ELb1ELb0ELb0EEENS1_30DynamicPersistentTileSchedulerILi256ELi256ELb0ELb1ELb0EEEEEEEEEvNT_6ParamsE,"ax",@progbits
	.align	128
.text._ZN7cutlass13device_kernelIN5flash19enable_sm80_to_sm89INS1_16FlashAttnFwdSm80INS1_25CollectiveMainloopFwdSm80ILi8ELi1ELb1EN4cute5tupleIJNS5_1CILi128EEENS7_ILi64EEENS7_ILi256EEEEEELi256ENS_6half_tEfNS_4arch4Sm80ELb1ELb0ELb0ELb0ELb1ELb0ELb1ELb0EEENS1_21CollectiveEpilogueFwdINS6_IJS8_SA_S9_EEENS6_IJNS7_ILi1EEESI_SI_EEESC_SE_Li256ELb0ELb1ELb0ELb0EEENS1_30DynamicPersistentTileSchedulerILi256ELi256ELb0ELb1ELb0EEEEEEEEEvNT_6ParamsE:
        .type           _ZN7cutlass13device_kernelIN5flash19enable_sm80_to_sm89INS1_16FlashAttnFwdSm80INS1_25CollectiveMainloopFwdSm80ILi8ELi1ELb1EN4cute5tupleIJNS5_1CILi128EEENS7_ILi64EEENS7_ILi256EEEEEELi256ENS_6half_tEfNS_4arch4Sm80ELb1ELb0ELb0ELb0ELb1ELb0ELb1ELb0EEENS1_21CollectiveEpilogueFwdINS6_IJS8_SA_S9_EEENS6_IJNS7_ILi1EEESI_SI_EEESC_SE_Li256ELb0ELb1ELb0ELb0EEENS1_30DynamicPersistentTileSchedulerILi256ELi256ELb0ELb1ELb0EEEEEEEEEvNT_6ParamsE,@function
        .size           _ZN7cutlass13device_kernelIN5flash19enable_sm80_to_sm89INS1_16FlashAttnFwdSm80INS1_25CollectiveMainloopFwdSm80ILi8ELi1ELb1EN4cute5tupleIJNS5_1CILi128EEENS7_ILi64EEENS7_ILi256EEEEEELi256ENS_6half_tEfNS_4arch4Sm80ELb1ELb0ELb0ELb0ELb1ELb0ELb1ELb0EEENS1_21CollectiveEpilogueFwdINS6_IJS8_SA_S9_EEENS6_IJNS7_ILi1EEESI_SI_EEESC_SE_Li256ELb0ELb1ELb0ELb0EEENS1_30DynamicPersistentTileSchedulerILi256ELi256ELb0ELb1ELb0EEEEEEEEEvNT_6ParamsE,(.L_x_24 - _ZN7cutlass13device_kernelIN5flash19enable_sm80_to_sm89INS1_16FlashAttnFwdSm80INS1_25CollectiveMainloopFwdSm80ILi8ELi1ELb1EN4cute5tupleIJNS5_1CILi128EEENS7_ILi64EEENS7_ILi256EEEEEELi256ENS_6half_tEfNS_4arch4Sm80ELb1ELb0ELb0ELb0ELb1ELb0ELb1ELb0EEENS1_21CollectiveEpilogueFwdINS6_IJS8_SA_S9_EEENS6_IJNS7_ILi1EEESI_SI_EEESC_SE_Li256ELb0ELb1ELb0ELb0EEENS1_30DynamicPersistentTileSchedulerILi256ELi256ELb0ELb1ELb0EEEEEEEEEvNT_6ParamsE)
        .other          _ZN7cutlass13device_kernelIN5flash19enable_sm80_to_sm89INS1_16FlashAttnFwdSm80INS1_25CollectiveMainloopFwdSm80ILi8ELi1ELb1EN4cute5tupleIJNS5_1CILi128EEENS7_ILi64EEENS7_ILi256EEEEEELi256ENS_6half_tEfNS_4arch4Sm80ELb1ELb0ELb0ELb0ELb1ELb0ELb1ELb0EEENS1_21CollectiveEpilogueFwdINS6_IJS8_SA_S9_EEENS6_IJNS7_ILi1EEESI_SI_EEESC_SE_Li256ELb0ELb1ELb0ELb0EEENS1_30DynamicPersistentTileSchedulerILi256ELi256ELb0ELb1ELb0EEEEEEEEEvNT_6ParamsE,@"STO_CUDA_ENTRY STV_DEFAULT"
_ZN7cutlass13device_kernelIN5flash19enable_sm80_to_sm89INS1_16FlashAttnFwdSm80INS1_25CollectiveMainloopFwdSm80ILi8ELi1ELb1EN4cute5tupleIJNS5_1CILi128EEENS7_ILi64EEENS7_ILi256EEEEEELi256ENS_6half_tEfNS_4arch4Sm80ELb1ELb0ELb0ELb0ELb1ELb0ELb1ELb0EEENS1_21CollectiveEpilogueFwdINS6_IJS8_SA_S9_EEENS6_IJNS7_ILi1EEESI_SI_EEESC_SE_Li256ELb0ELb1ELb0ELb0EEENS1_30DynamicPersistentTileSchedulerILi256ELi256ELb0ELb1ELb0EEEEEEEEEvNT_6ParamsE:
[----:B------:R-:W-:Y:S01]  /*0000*/  LDC R1, c[0x0][0x28] ;  /* 0x00000a00ff017b82 */ /* 0x000fe20000000800 */
[----:B------:R-:W-:Y:S05]  /*0010*/  EXIT ;  /* 0x000000000000794d */ /* 0x000fea0003800000 */
.L_x_6:
        /* <DEDUP_REMOVED lines=14> */
.L_x_24:


//--------------------- .text._ZN7cutlass13device_kernelIN5flash19enable_sm80_to_sm89INS1_16FlashAttnFwdSm80INS1_25CollectiveMainloopFwdSm80ILi8ELi1ELb1EN4cute5tupleIJNS5_1CILi128EEENS7_ILi64EEENS7_ILi256EEEEEELi256ENS_6half_tEfNS_4arch4Sm80ELb1ELb0ELb0ELb1ELb1ELb0ELb1ELb0EEENS1_21CollectiveEpilogueFwdINS6_IJS8_SA_S9_EEENS6_IJNS7_ILi1EEESI_SI_EEESC_SE_Li256ELb1ELb1ELb0ELb0EEENS1_19SingleTileSchedulerILb1ELb0ELb1ELi128EEEEEEEEEvNT_6ParamsE --------------------------
	.section	.text._ZN7cutlass13device_kernelIN5flash19enable_sm80_to_sm89INS1_16FlashAttnFwdSm80INS1_25CollectiveMainloopFwdSm80ILi8ELi1ELb1EN4cute5tupleIJNS5_1CILi128EEENS7_ILi64EEENS7_ILi256EEEEEELi256ENS_6half_tEfNS_4arch4Sm80ELb1ELb0ELb0ELb1ELb1ELb0ELb1ELb0EEENS1_21CollectiveEpilogueFwdINS6_IJS8_SA_S9_EEENS6_IJNS7_ILi1EEESI_SI_EEESC_SE_Li256ELb1ELb1ELb0ELb0EEENS1_19SingleTileSchedulerILb1ELb0ELb1ELi128EEEEEEEEEvNT_6ParamsE,"ax",@progbits
	.align	128
.text._ZN7cutlass13device_kernelIN5flash19enable_sm80_to_sm89INS1_16FlashAttnFwdSm80INS1_25CollectiveMainloopFwdSm80ILi8ELi1ELb1EN4cute5tupleIJNS5_1CILi128EEENS7_ILi64EEENS7_ILi256EEEEEELi256ENS_6half_tEfNS_4arch4Sm80ELb1ELb0ELb0ELb1ELb1ELb0ELb1ELb0EEENS1_21CollectiveEpilogueFwdINS6_IJS8_SA_S9_EEENS6_IJNS7_ILi1EEESI_SI_EEESC_SE_Li256ELb1ELb1ELb0ELb0EEENS1_19SingleTileSchedulerILb1ELb0ELb1ELi128EEEEEEEEEvNT_6ParamsE:
        .type           _ZN7cutlass13device_kernelIN5flash19enable_sm80_to_sm89INS1_16FlashAttnFwdSm80INS1_25CollectiveMainloopFwdSm80ILi8ELi1ELb1EN4cute5tupleIJNS5_1CILi128EEENS7_ILi64EEENS7_ILi256EEEEEELi256ENS_6half_tEfNS_4arch4Sm80ELb1ELb0ELb0ELb1ELb1ELb0ELb1ELb0EEENS1_21CollectiveEpilogueFwdINS6_IJS8_SA_S9_EEENS6_IJNS7_ILi1EEESI_SI_EEESC_SE_Li256ELb1ELb1ELb0ELb0EEENS1_19SingleTileSchedulerILb1ELb0ELb1ELi128EEEEEEEEEvNT_6ParamsE,@function
        .size           _ZN7cutlass13device_kernelIN5flash19enable_sm80_to_sm89INS1_16FlashAttnFwdSm80INS1_25CollectiveMainloopFwdSm80ILi8ELi1ELb1EN4cute5tupleIJNS5_1CILi128EEENS7_ILi64EEENS7_ILi256EEEEEELi256ENS_6half_tEfNS_4arch4Sm80ELb1ELb0ELb0ELb1ELb1ELb0ELb1ELb0EEENS1_21CollectiveEpilogueFwdINS6_IJS8_SA_S9_EEENS6_IJNS7_ILi1EEESI_SI_EEESC_SE_Li256ELb1ELb1ELb0ELb0EEENS1_19SingleTileSchedulerILb1ELb0ELb1ELi128EEEEEEEEEvNT_6ParamsE,(.L_x_25 - _ZN7cutlass13device_kernelIN5flash19enable_sm80_to_sm89INS1_16FlashAttnFwdSm80INS1_25CollectiveMainloopFwdSm80ILi8ELi1ELb1EN4cute5tupleIJNS5_1CILi128EEENS7_ILi64EEENS7_ILi256EEEEEELi256ENS_6half_tEfNS_4arch4Sm80ELb1ELb0ELb0ELb1ELb1ELb0ELb1ELb0EEENS1_21CollectiveEpilogueFwdINS6_IJS8_SA_S9_EEENS6_IJNS7_ILi1EEESI_SI_EEESC_SE_Li256ELb1ELb1ELb0ELb0EEENS1_19SingleTileSchedulerILb1ELb0ELb1ELi128EEEEEEEEEvNT_6ParamsE)
        .other          _ZN7cutlass13device_kernelIN5flash19enable_sm80_to_sm89INS1_16FlashAttnFwdSm80INS1_25CollectiveMainloopFwdSm80ILi8ELi1ELb1EN4cute5tupleIJNS5_1CILi128EEENS7_ILi64EEENS7_ILi256EEEEEELi256ENS_6half_tEfNS_4arch4Sm80ELb1ELb0ELb0ELb1ELb1ELb0ELb1ELb0EEENS1_21CollectiveEpilogueFwdINS6_IJS8_SA_S9_EEENS6_IJNS7_ILi1EEESI_SI_EEESC_SE_Li256ELb1ELb1ELb0ELb0EEENS1_19SingleTileSchedulerILb1ELb0ELb1ELi128EEEEEEEEEvNT_6ParamsE,@"STO_CUDA_ENTRY STV_DEFAULT"
_ZN7cutlass13device_kernelIN5flash19enable_sm80_to_sm89INS1_16FlashAttnFwdSm80INS1_25CollectiveMainloopFwdSm80ILi8ELi1ELb1EN4cute5tupleIJNS5_1CILi128EEENS7_ILi64EEENS7_ILi256EEEEEELi256ENS_6half_tEfNS_4arch4Sm80ELb1ELb0ELb0ELb1ELb1ELb0ELb1ELb0EEENS1_21CollectiveEpilogueFwdINS6_IJS8_SA_S9_EEENS6_IJNS7_ILi1EEESI_SI_EEESC_SE_Li256ELb1ELb1ELb0ELb0EEENS1_19SingleTileSchedulerILb1ELb0ELb1ELi128EEEEEEEEEvNT_6ParamsE:
[----:B------:R-:W-:Y:S01]  /*0000*/  LDC R1, c[0x0][0x28] ;  /* 0x00000a00ff017b82 */ /* 0x000fe20000000800 */
[----:B------:R-:W-:Y:S05]  /*0010*/  EXIT ;  /* 0x000000000000794d */ /* 0x000fea0003800000 */
.L_x_7:
        /* <DEDUP_REMOVED lines=14> */
.L_x_25:


//--------------------- .text._ZN7cutlass13device_kernelIN5flash19enable_sm80_to_sm89INS1_16FlashAttnFwdSm80INS1_25CollectiveMainloopFwdSm80ILi8ELi1ELb0EN4cute5tupleIJNS5_1CILi128EEENS7_ILi32EEENS7_ILi256EEEEEELi256ENS_6half_tEfNS_4arch4Sm80ELb1ELb0ELb0ELb1ELb1ELb1ELb1ELb0EEENS1_21CollectiveEpilogueFwdINS6_IJS8_SA_S9_EEENS6_IJNS7_ILi1EEESI_SI_EEESC_SE_Li256ELb1ELb1ELb0ELb0EEENS1_19SingleTileSchedulerILb1ELb0ELb1ELi128EEEEEEEEEvNT_6ParamsE --------------------------
	.section	.text._ZN7cutlass13device_kernelIN5flash19enable_sm80_to_sm89INS1_16FlashAttnFwdSm80INS1_25CollectiveMainloopFwdSm80ILi8ELi1ELb0EN4cute5tupleIJNS5_1CILi128EEENS7_ILi32EEENS7_ILi256EEEEEELi256ENS_6half_tEfNS_4arch4Sm80ELb1ELb0ELb0ELb1ELb1ELb1ELb1ELb0EEENS1_21CollectiveEpilogueFwdINS6_IJS8_SA_S9_EEENS6_IJNS7_ILi1EEESI_SI_EEESC_SE_Li256ELb1ELb1ELb0ELb0EEENS1_19SingleTileSchedulerILb1ELb0ELb1ELi128EEEEEEEEEvNT_6ParamsE,"ax",@progbits
	.align	128
.text._ZN7cutlass13device_kernelIN5flash19enable_sm80_to_sm89INS1_16FlashAttnFwdSm80INS1_25CollectiveMainloopFwdSm80ILi8ELi1ELb0EN4cute5tupleIJNS5_1CILi128EEENS7_ILi32EEENS7_ILi256EEEEEELi256ENS_6half_tEfNS_4arch4Sm80ELb1ELb0ELb0ELb1ELb1ELb1ELb1ELb0EEENS1_21CollectiveEpilogueFwdINS6_IJS8_SA_S9_EEENS6_IJNS7_ILi1EEESI_SI_EEESC_SE_Li256ELb1ELb1ELb0ELb0EEENS1_19SingleTileSchedulerILb1ELb0ELb1ELi128EEEEEEEEEvNT_6ParamsE:
        .type           _ZN7cutlass13device_kernelIN5flash19enable_sm80_to_sm89INS1_16FlashAttnFwdSm80INS1_25CollectiveMainloopFwdSm80ILi8ELi1ELb0EN4cute5tupleIJNS5_1CILi128EEENS7_ILi32EEENS7_ILi256EEEEEELi256ENS_6half_tEfNS_4arch4Sm80ELb1ELb0ELb0ELb1ELb1ELb1ELb1ELb0EEENS1_21CollectiveEpilogueFwdINS6_IJS8_SA_S9_EEENS6_IJNS7_ILi1EEESI_SI_EEESC_SE_Li256ELb1ELb1ELb0ELb0EEENS1_19SingleTileSchedulerILb1ELb0ELb1ELi128EEEEEEEEEvNT_6ParamsE,@function
        .size           _ZN7cutlass13device_kernelIN5flash19enable_sm80_to_sm89INS1_16FlashAttnFwdSm80INS1_25CollectiveMainloopFwdSm80ILi8ELi1ELb0EN4cute5tupleIJNS5_1CILi128EEENS7_ILi32EEENS7_ILi256EEEEEELi256ENS_6half_tEfNS_4arch4Sm80ELb1ELb0ELb0ELb1ELb1ELb1ELb1ELb0EEENS1_21CollectiveEpilogueFwdINS6_IJS8_SA_S9_EEENS6_IJNS7_ILi1EEESI_SI_EEESC_SE_Li256ELb1ELb1ELb0ELb0EEENS1_19SingleTileSchedulerILb1ELb0ELb1ELi128EEEEEEEEEvNT_6ParamsE,(.L_x_26 - _ZN7cutlass13device_kernelIN5flash19enable_sm80_to_sm89INS1_16FlashAttnFwdSm80INS1_25CollectiveMainloopFwdSm80ILi8ELi1ELb0EN4cute5tupleIJNS5_1CILi128EEENS7_ILi32EEENS7_ILi256EEEEEELi256ENS_6half_tEfNS_4arch4Sm80ELb1ELb0ELb0ELb1ELb1ELb1ELb1ELb0EEENS1_21CollectiveEpilogueFwdINS6_IJS8_SA_S9_EEENS6_IJNS7_ILi1EEESI_SI_EEESC_SE_Li256ELb1ELb1ELb0ELb0EEENS1_19SingleTileSchedulerILb1ELb0ELb1ELi128EEEEEEEEEvNT_6ParamsE)
        .other          _ZN7cutlass13device_kernelIN5flash19enable_sm80_to_sm89INS1_16FlashAttnFwdSm80INS1_25CollectiveMainloopFwdSm80ILi8ELi1ELb0EN4cute5tupleIJNS5_1CILi128EEENS7_ILi32EEENS7_ILi256EEEEEELi256ENS_6half_tEfNS_4arch4Sm80ELb1ELb0ELb0ELb1ELb1ELb1ELb1ELb0EEENS1_21CollectiveEpilogueFwdINS6_IJS8_SA_S9_EEENS6_IJNS7_ILi1EEESI_SI_EEESC_SE_Li256ELb1ELb1ELb0ELb0EEENS1_19SingleTileSchedulerILb1ELb0ELb1ELi128EEEEEEEEEvNT_6ParamsE,@"STO_CUDA_ENTRY STV_DEFAULT"
_ZN7cutlass13device_kernelIN5flash19enable_sm80_to_sm89INS1_16FlashAttnFwdSm80INS1_25CollectiveMainloopFwdSm80ILi8ELi1ELb0EN4cute5tupleIJNS5_1CILi128EEENS7_ILi32EEENS7_ILi256EEEEEELi256ENS_6half_tEfNS_4arch4Sm80ELb1ELb0ELb0ELb1ELb1ELb1ELb1ELb0EEENS1_21CollectiveEpilogueFwdINS6_IJS8_SA_S9_EEENS6_IJNS7_ILi1EEESI_SI_EEESC_SE_Li256ELb1ELb1ELb0ELb0EEENS1_19SingleTileSchedulerILb1ELb0ELb1ELi128EEEEEEEEEvNT_6ParamsE:
[----:B------:R-:W-:Y:S01]  /*0000*/  LDC R1, c[0x0][0x28] ;  /* 0x00000a00ff017b82 */ /* 0x000fe20000000800 */
[----:B------:R-:W-:Y:S05]  /*0010*/  EXIT ;  /* 0x000000000000794d */ /* 0x000fea0003800000 */
.L_x_8:
        /* <DEDUP_REMOVED lines=14> */
.L_x_26:


//--------------------- .text._ZN7cutlass13device_kernelIN5flash19enable_sm80_to_sm89INS1_16FlashAttnFwdSm80INS1_25CollectiveMainloopFwdSm80ILi8ELi1ELb0EN4cute5tupleIJNS5_1CILi128EEENS7_ILi96EEENS7_ILi256EEEEEELi256ENS_6half_tEfNS_4arch4Sm80ELb0ELb0ELb0ELb0ELb1ELb0ELb1ELb0EEENS1_21CollectiveEpilogueFwdINS6_IJS8_SA_S9_EEENS6_IJNS7_ILi1EEESI_SI_EEESC_SE_Li256ELb0ELb1ELb0ELb0EEENS1_19SingleTileSchedulerILb0ELb0ELb1ELi128EEEEEEEEEvNT_6ParamsE --------------------------
	.section	.text._ZN7cutlass13device_kernelIN5flash19enable_sm80_to_sm89INS1_16FlashAttnFwdSm80INS1_25CollectiveMainloopFwdSm80ILi8ELi1ELb0EN4cute5tupleIJNS5_1CILi128EEENS7_ILi96EEENS7_ILi256EEEEEELi256ENS_6half_tEfNS_4arch4Sm80ELb0ELb0ELb0ELb0ELb1ELb0ELb1ELb0EEENS1_21CollectiveEpilogueFwdINS6_IJS8_SA_S9_EEENS6_IJNS7_ILi1EEESI_SI_EEESC_SE_Li256ELb0ELb1ELb0ELb0EEENS1_19SingleTileSchedulerILb0ELb0ELb1ELi128EEEEEEEEEvNT_6ParamsE,"ax",@progbits
	.align	128
.text._ZN7cutlass13device_kernelIN5flash19enable_sm80_to_sm89INS1_16FlashAttnFwdSm80INS1_25CollectiveMainloopFwdSm80ILi8ELi1ELb0EN4cute5tupleIJNS5_1CILi128EEENS7_ILi96EEENS7_ILi256EEEEEELi256ENS_6half_tEfNS_4arch4Sm80ELb0ELb0ELb0ELb0ELb1ELb0ELb1ELb0EEENS1_21CollectiveEpilogueFwdINS6_IJS8_SA_S9_EEENS6_IJNS7_ILi1EEESI_SI_EEESC_SE_Li256ELb0ELb1ELb0ELb0EEENS1_19SingleTileSchedulerILb0ELb0ELb1ELi128EEEEEEEEEvNT_6ParamsE:
        .type           _ZN7cutlass13device_kernelIN5flash19enable_sm80_to_sm89INS1_16FlashAttnFwdSm80INS1_25CollectiveMainloopFwdSm80ILi8ELi1ELb0EN4cute5tupleIJNS5_1CILi128EEENS7_ILi96EEENS7_ILi256EEEEEELi256ENS_6half_tEfNS_4arch4Sm80ELb0ELb0ELb0ELb0ELb1ELb0ELb1ELb0EEENS1_21CollectiveEpilogueFwdINS6_IJS8_SA_S9_EEENS6_IJNS7_ILi1EEESI_SI_EEESC_SE_Li256ELb0ELb1ELb0ELb0EEENS1_19SingleTileSchedulerILb0ELb0ELb1ELi128EEEEEEEEEvNT_6ParamsE,@function
        .size           _ZN7cutlass13device_kernelIN5flash19enable_sm80_to_sm89INS1_16FlashAttnFwdSm80INS1_25CollectiveMainloopFwdSm80ILi8ELi1ELb0EN4cute5tupleIJNS5_1CILi128EEENS7_ILi96EEENS7_ILi256EEEEEELi256ENS_6half_tEfNS_4arch4Sm80ELb0ELb0ELb0ELb0ELb1ELb0ELb1ELb0EEENS1_21CollectiveEpilogueFwdINS6_IJS8_SA_S9_EEENS6_IJNS7_ILi1EEESI_SI_EEESC_SE_Li256ELb0ELb1ELb0ELb0EEENS1_19SingleTileSchedulerILb0ELb0ELb1ELi128EEEEEEEEEvNT_6ParamsE,(.L_x_27 - _ZN7cutlass13device_kernelIN5flash19enable_sm80_to_sm89INS1_16FlashAttnFwdSm80INS1_25CollectiveMainloopFwdSm80ILi8ELi1ELb0EN4cute5tupleIJNS5_1CILi128EEENS7_ILi96EEENS7_ILi256EEEEEELi256ENS_6half_tEfNS_4arch4Sm80ELb0ELb0ELb0ELb0ELb1ELb0ELb1ELb0EEENS1_21CollectiveEpilogueFwdINS6_IJS8_SA_S9_EEENS6_IJNS7_ILi1EEESI_SI_EEESC_SE_Li256ELb0ELb1ELb0ELb0EEENS1_19SingleTileSchedulerILb0ELb0ELb1ELi128EEEEEEEEEvNT_6ParamsE)
        .other          _ZN7cutlass13device_kernelIN5flash19enable_sm80_to_sm89INS1_16FlashAttnFwdSm80INS1_25CollectiveMainloopFwdSm80ILi8ELi1ELb0EN4cute5tupleIJNS5_1CILi128EEENS7_ILi96EEENS7_ILi256EEEEEELi256ENS_6half_tEfNS_4arch4Sm80ELb0ELb0ELb0ELb0ELb1ELb0ELb1ELb0EEENS1_21CollectiveEpilogueFwdINS6_IJS8_SA_S9_EEENS6_IJNS7_ILi1EEESI_SI_EEESC_SE_Li256ELb0ELb1ELb0ELb0EEENS1_19SingleTileSchedulerILb0ELb0ELb1ELi128EEEEEEEEEvNT_6ParamsE,@"STO_CUDA_ENTRY STV_DEFAULT"
_ZN7cutlass13device_kernelIN5flash19enable_sm80_to_sm89INS1_16FlashAttnFwdSm80INS1_25CollectiveMainloopFwdSm80ILi8ELi1ELb0EN4cute5tupleIJNS5_1CILi128EEENS7_ILi96EEENS7_ILi256EEEEEELi256ENS_6half_tEfNS_4arch4Sm80ELb0ELb0ELb0ELb0ELb1ELb0ELb1ELb0EEENS1_21CollectiveEpilogueFwdINS6_IJS8_SA_S9_EEENS6_IJNS7_ILi1EEESI_SI_EEESC_SE_Li256ELb0ELb1ELb0ELb0EEENS1_19SingleTileSchedulerILb0ELb0ELb1ELi128EEEEEEEEEvNT_6ParamsE:
[----:B------:R-:W-:Y:S01]  /*0000*/  LDC R1, c[0x0][0x28] ;  /* 0x00000a00ff017b82 */ /* 0x000fe20000000800 */
[----:B------:R-:W-:Y:S05]  /*0010*/  EXIT ;  /* 0x000000000000794d */ /* 0x000fea0003800000 */
.L_x_9:
        /* <DEDUP_REMOVED lines=14> */
.L_x_27:


//--------------------- .text._ZN7cutlass13device_kernelIN5flash19enable_sm80_to_sm89INS1_16FlashAttnFwdSm80INS1_25CollectiveMainloopFwdSm80ILi8ELi1ELb0EN4cute5tupleIJNS5_1CILi128EEENS7_ILi96EEENS7_ILi256EEEEEELi256ENS_6half_tEfNS_4arch4Sm80ELb0ELb0ELb0ELb1ELb1ELb0ELb1ELb0EEENS1_21CollectiveEpilogueFwdINS6_IJS8_SA_S9_EEENS6_IJNS7_ILi1EEESI_SI_EEESC_SE_Li256ELb1ELb1ELb0ELb0EEENS1_19SingleTileSchedulerILb1ELb0ELb1ELi128EEEEEEEEEvNT_6ParamsE --------------------------
	.section	.text._ZN7cutlass13device_kernelIN5flash19enable_sm80_to_sm89INS1_16FlashAttnFwdSm80INS1_25CollectiveMainloopFwdSm80ILi8ELi1ELb0EN4cute5tupleIJNS5_1CILi128EEENS7_ILi96EEENS7_ILi256EEEEEELi256ENS_6half_tEfNS_4arch4Sm80ELb0ELb0ELb0ELb1ELb1ELb0ELb1ELb0EEENS1_21CollectiveEpilogueFwdINS6_IJS8_SA_S9_EEENS6_IJNS7_ILi1EEESI_SI_EEESC_SE_Li256ELb1ELb1ELb0ELb0EEENS1_19SingleTileSchedulerILb1ELb0ELb1ELi128EEEEEEEEEvNT_6ParamsE,"ax",@progbits
	.align	128
.text._ZN7cutlass13device_kernelIN5flash19enable_sm80_to_sm89INS1_16FlashAttnFwdSm80INS1_25CollectiveMainloopFwdSm80ILi8ELi1ELb0EN4cute5tupleIJNS5_1CILi128EEENS7_ILi96EEENS7_ILi256EEEEEELi256ENS_6half_tEfNS_4arch4Sm80ELb0ELb0ELb0ELb1ELb1ELb0ELb1ELb0EEENS1_21CollectiveEpilogueFwdINS6_IJS8_SA_S9_EEENS6_IJNS7_ILi1EEESI_SI_EEESC_SE_Li256ELb1ELb1ELb0ELb0EEENS1_19SingleTileSchedulerILb1ELb0ELb1ELi128EEEEEEEEEvNT_6ParamsE:
        .type           _ZN7cutlass13device_kernelIN5flash19enable_sm80_to_sm89INS1_16FlashAttnFwdSm80INS1_25CollectiveMainloopFwdSm80ILi8ELi1ELb0EN4cute5tupleIJNS5_1CILi128EEENS7_ILi96EEENS7_ILi256EEEEEELi256ENS_6half_tEfNS_4arch4Sm80ELb0ELb0ELb0ELb1ELb1ELb0ELb1ELb0EEENS1_21CollectiveEpilogueFwdINS6_IJS8_SA_S9_EEENS6_IJNS7_ILi1EEESI_SI_EEESC_SE_Li256ELb1ELb1ELb0ELb0EEENS1_19SingleTileSchedulerILb1ELb0ELb1ELi128EEEEEEEEEvNT_6ParamsE,@function
        .size           _ZN7cutlass13device_kernelIN5flash19enable_sm80_to_sm89INS1_16FlashAttnFwdSm80INS1_25CollectiveMainloopFwdSm80ILi8ELi1ELb0EN4cute5tupleIJNS5_1CILi128EEENS7_ILi96EEENS7_ILi256EEEEEELi256ENS_6half_tEfNS_4arch4Sm80ELb0ELb0ELb0ELb1ELb1ELb0ELb1ELb0EEENS1_21CollectiveEpilogueFwdINS6_IJS8_SA_S9_EEENS6_IJNS7_ILi1EEESI_SI_EEESC_SE_Li256ELb1ELb1ELb0ELb0EEENS1_19SingleTileSchedulerILb1ELb0ELb1ELi128EEEEEEEEEvNT_6ParamsE,(.L_x_28 - _ZN7cutlass13device_kernelIN5flash19enable_sm80_to_sm89INS1_16FlashAttnFwdSm80INS1_25CollectiveMainloopFwdSm80ILi8ELi1ELb0EN4cute5tupleIJNS5_1CILi128EEENS7_ILi96EEENS7_ILi256EEEEEELi256ENS_6half_tEfNS_4arch4Sm80ELb0ELb0ELb0ELb1ELb1ELb0ELb1ELb0EEENS1_21CollectiveEpilogueFwdINS6_IJS8_SA_S9_EEENS6_IJNS7_ILi1EEESI_SI_EEESC_SE_Li256ELb1ELb1ELb0ELb0EEENS1_19SingleTileSchedulerILb1ELb0ELb1ELi128EEEEEEEEEvNT_6ParamsE)
        .other          _ZN7cutlass13device_kernelIN5flash19enable_sm80_to_sm89INS1_16FlashAttnFwdSm80INS1_25CollectiveMainloopFwdSm80ILi8ELi1ELb0EN4cute5tupleIJNS5_1CILi128EEENS7_ILi96EEENS7_ILi256EEEEEELi256ENS_6half_tEfNS_4arch4Sm80ELb0ELb0ELb0ELb1ELb1ELb0ELb1ELb0EEENS1_21CollectiveEpilogueFwdINS6_IJS8_SA_S9_EEENS6_IJNS7_ILi1EEESI_SI_EEESC_SE_Li256ELb1ELb1ELb0ELb0EEENS1_19SingleTileSchedulerILb1ELb0ELb1ELi128EEEEEEEEEvNT_6ParamsE,@"STO_CUDA_ENTRY STV_DEFAULT"
_ZN7cutlass13device_kernelIN5flash19enable_sm80_to_sm89INS1_16FlashAttnFwdSm80INS1_25CollectiveMainloopFwdSm80ILi8ELi1ELb0EN4cute5tupleIJNS5_1CILi128EEENS7_ILi96EEENS7_ILi256EEEEEELi256ENS_6half_tEfNS_4arch4Sm80ELb0ELb0ELb0ELb1ELb1ELb0ELb1ELb0EEENS1_21CollectiveEpilogueFwdINS6_IJS8_SA_S9_EEENS6_IJNS7_ILi1EEESI_SI_EEESC_SE_Li256ELb1ELb1ELb0ELb0EEENS1_19SingleTileSchedulerILb1ELb0ELb1ELi128EEEEEEEEEvNT_6ParamsE:
[----:B------:R-:W-:Y:S01]  /*0000*/  LDC R1, c[0x0][0x28] ;  /* 0x00000a00ff017b82 */ /* 0x000fe20000000800 */
[----:B------:R-:W-:Y:S05]  /*0010*/  EXIT ;  /* 0x000000000000794d */ /* 0x000fea0003800000 */
.L_x_10:
        /* <DEDUP_REMOVED lines=14> */
.L_x_28:


//--------------------- .text._ZN7cutlass13device_kernelIN5flash19enable_sm80_to_sm89INS1_16FlashAttnFwdSm80INS1_25CollectiveMainloopFwdSm80ILi8ELi1ELb0EN4cute5tupleIJNS5_1CILi128EEENS7_ILi48EEENS7_ILi256EEEEEELi256ENS_6half_tEfNS_4arch4Sm80ELb0ELb0ELb0ELb1ELb1ELb1ELb1ELb0EEENS1_21CollectiveEpilogueFwdINS6_IJS8_SA_S9_EEENS6_IJNS7_ILi1EEESI_SI_EEESC_SE_Li256ELb1ELb1ELb0ELb0EEENS1_19SingleTileSchedulerILb1ELb0ELb1ELi128EEEEEEEEEvNT_6ParamsE --------------------------
	.section	.text._ZN7cutlass13device_kernelIN5flash19enable_sm80_to_sm89INS1_16FlashAttnFwdSm80INS1_25CollectiveMainloopFwdSm80ILi8ELi1ELb0EN4cute5tupleIJNS5_1CILi128EEENS7_ILi48EEENS7_ILi256EEEEEELi256ENS_6half_tEfNS_4arch4Sm80ELb0ELb0ELb0ELb1ELb1ELb1ELb1ELb0EEENS1_21CollectiveEpilogueFwdINS6_IJS8_SA_S9_EEENS6_IJNS7_ILi1EEESI_SI_EEESC_SE_Li256ELb1ELb1ELb0ELb0EEENS1_19SingleTileSchedulerILb1ELb0ELb1ELi128EEEEEEEEEvNT_6ParamsE,"ax",@progbits
	.align	128
.text._ZN7cutlass13device_kernelIN5flash19enable_sm80_to_sm89INS1_16FlashAttnFwdSm80INS1_25CollectiveMainloopFwdSm80ILi8ELi1ELb0EN4cute5tupleIJNS5_1CILi128EEENS7_ILi48EEENS7_ILi256EEEEEELi256ENS_6half_tEfNS_4arch4Sm80ELb0ELb0ELb0ELb1ELb1ELb1ELb1ELb0EEENS1_21CollectiveEpilogueFwdINS6_IJS8_SA_S9_EEENS6_IJNS7_ILi1EEESI_SI_EEESC_SE_Li256ELb1ELb1ELb0ELb0EEENS1_19SingleTileSchedulerILb1ELb0ELb1ELi128EEEEEEEEEvNT_6ParamsE:
        .type           _ZN7cutlass13device_kernelIN5flash19enable_sm80_to_sm89INS1_16FlashAttnFwdSm80INS1_25CollectiveMainloopFwdSm80ILi8ELi1ELb0EN4cute5tupleIJNS5_1CILi128EEENS7_ILi48EEENS7_ILi256EEEEEELi256ENS_6half_tEfNS_4arch4Sm80ELb0ELb0ELb0ELb1ELb1ELb1ELb1ELb0EEENS1_21CollectiveEpilogueFwdINS6_IJS8_SA_S9_EEENS6_IJNS7_ILi1EEESI_SI_EEESC_SE_Li256ELb1ELb1ELb0ELb0EEENS1_19SingleTileSchedulerILb1ELb0ELb1ELi128EEEEEEEEEvNT_6ParamsE,@function
        .size           _ZN7cutlass13device_kernelIN5flash19enable_sm80_to_sm89INS1_16FlashAttnFwdSm80INS1_25CollectiveMainloopFwdSm80ILi8ELi1ELb0EN4cute5tupleIJNS5_1CILi128EEENS7_ILi48EEENS7_ILi256EEEEEELi256ENS_6half_tEfNS_4arch4Sm80ELb0ELb0ELb0ELb1ELb1ELb1ELb1ELb0EEENS1_21CollectiveEpilogueFwdINS6_IJS8_SA_S9_EEENS6_IJNS7_ILi1EEESI_SI_EEESC_SE_Li256ELb1ELb1ELb0ELb0EEENS1_19SingleTileSchedulerILb1ELb0ELb1ELi128EEEEEEEEEvNT_6ParamsE,(.L_x_29 - _ZN7cutlass13device_kernelIN5flash19enable_sm80_to_sm89INS1_16FlashAttnFwdSm80INS1_25CollectiveMainloopFwdSm80ILi8ELi1ELb0EN4cute5tupleIJNS5_1CILi128EEENS7_ILi48EEENS7_ILi256EEEEEELi256ENS_6half_tEfNS_4arch4Sm80ELb0ELb0ELb0ELb1ELb1ELb1ELb1ELb0EEENS1_21CollectiveEpilogueFwdINS6_IJS8_SA_S9_EEENS6_IJNS7_ILi1EEESI_SI_EEESC_SE_Li256ELb1ELb1ELb0ELb0EEENS1_19SingleTileSchedulerILb1ELb0ELb1ELi128EEEEEEEEEvNT_6ParamsE)
        .other          _ZN7cutlass13device_kernelIN5flash19enable_sm80_to_sm89INS1_16FlashAttnFwdSm80INS1_25CollectiveMainloopFwdSm80ILi8ELi1ELb0EN4cute5tupleIJNS5_1CILi128EEENS7_ILi48EEENS7_ILi256EEEEEELi256ENS_6half_tEfNS_4arch4Sm80ELb0ELb0ELb0ELb1ELb1ELb1ELb1ELb0EEENS1_21CollectiveEpilogueFwdINS6_IJS8_SA_S9_EEENS6_IJNS7_ILi1EEESI_SI_EEESC_SE_Li256ELb1ELb1ELb0ELb0EEENS1_19SingleTileSchedulerILb1ELb0ELb1ELi128EEEEEEEEEvNT_6ParamsE,@"STO_CUDA_ENTRY STV_DEFAULT"
_ZN7cutlass13device_kernelIN5flash19enable_sm80_to_sm89INS1_16FlashAttnFwdSm80INS1_25CollectiveMainloopFwdSm80ILi8ELi1ELb0EN4cute5tupleIJNS5_1CILi128EEENS7_ILi48EEENS7_ILi256EEEEEELi256ENS_6half_tEfNS_4arch4Sm80ELb0ELb0ELb0ELb1ELb1ELb1ELb1ELb0EEENS1_21CollectiveEpilogueFwdINS6_IJS8_SA_S9_EEENS6_IJNS7_ILi1EEESI_SI_EEESC_SE_Li256ELb1ELb1ELb0ELb0EEENS1_19SingleTileSchedulerILb1ELb0ELb1ELi128EEEEEEEEEvNT_6ParamsE:
[----:B------:R-:W-:Y:S01]  /*0000*/  LDC R1, c[0x0][0x28] ;  /* 0x00000a00ff017b82 */ /* 0x000fe20000000800 */
[----:B------:R-:W-:Y:S05]  /*0010*/  EXIT ;  /* 0x000000000000794d */ /* 0x000fea0003800000 */
.L_x_11:
        /* <DEDUP_REMOVED lines=14> */
.L_x_29:


//--------------------- .text._ZN7cutlass13device_kernelIN5flash19enable_sm80_to_sm89INS1_16FlashAttnFwdSm80INS1_25CollectiveMainloopFwdSm80ILi8ELi1ELb0EN4cute5tupleIJNS5_1CILi128EEENS7_ILi64EEENS7_ILi256EEEEEELi256ENS_6half_tEfNS_4arch4Sm80ELb0ELb1ELb0ELb0ELb1ELb0ELb1ELb0EEENS1_21CollectiveEpilogueFwdINS6_IJS8_SA_S9_EEENS6_IJNS7_ILi1EEESI_SI_EEESC_SE_Li256ELb0ELb1ELb0ELb0EEENS1_19SingleTileSchedulerILb0ELb0ELb1ELi128EEEEEEEEEvNT_6ParamsE --------------------------
	.section	.text._ZN7cutlass13device_kernelIN5flash19enable_sm80_to_sm89INS1_16FlashAttnFwdSm80INS1_25CollectiveMainloopFwdSm80ILi8ELi1ELb0EN4cute5tupleIJNS5_1CILi128EEENS7_ILi64EEENS7_ILi256EEEEEELi256ENS_6half_tEfNS_4arch4Sm80ELb0ELb1ELb0ELb0ELb1ELb0ELb1ELb0EEENS1_21CollectiveEpilogueFwdINS6_IJS8_SA_S9_EEENS6_IJNS7_ILi1EEESI_SI_EEESC_SE_Li256ELb0ELb1ELb0ELb0EEENS1_19SingleTileSchedulerILb0ELb0ELb1ELi128EEEEEEEEEvNT_6ParamsE,"ax",@progbits
	.align	128
.text._ZN7cutlass13device_kernelIN5flash19enable_sm80_to_sm89INS1_16FlashAttnFwdSm80INS1_25CollectiveMainloopFwdSm80ILi8ELi1ELb0EN4cute5tupleIJNS5_1CILi128EEENS7_ILi64EEENS7_ILi256EEEEEELi256ENS_6half_tEfNS_4arch4Sm80ELb0ELb1ELb0ELb0ELb1ELb0ELb1ELb0EEENS1_21CollectiveEpilogueFwdINS6_IJS8_SA_S9_EEENS6_IJNS7_ILi1EEESI_SI_EEESC_SE_Li256ELb0ELb1ELb0ELb0EEENS1_19SingleTileSchedulerILb0ELb0ELb1ELi128EEEEEEEEEvNT_6ParamsE:
        .type           _ZN7cutlass13device_kernelIN5flash19enable_sm80_to_sm89INS1_16FlashAttnFwdSm80INS1_25CollectiveMainloopFwdSm80ILi8ELi1ELb0EN4cute5tupleIJNS5_1CILi128EEENS7_ILi64EEENS7_ILi256EEEEEELi256ENS_6half_tEfNS_4arch4Sm80ELb0ELb1ELb0ELb0ELb1ELb0ELb1ELb0EEENS1_21CollectiveEpilogueFwdINS6_IJS8_SA_S9_EEENS6_IJNS7_ILi1EEESI_SI_EEESC_SE_Li256ELb0ELb1ELb0ELb0EEENS1_19SingleTileSchedulerILb0ELb0ELb1ELi128EEEEEEEEEvNT_6ParamsE,@function
        .size           _ZN7cutlass13device_kernelIN5flash19enable_sm80_to_sm89INS1_16FlashAttnFwdSm80INS1_25CollectiveMainloopFwdSm80ILi8ELi1ELb0EN4cute5tupleIJNS5_1CILi128EEENS7_ILi64EEENS7_ILi256EEEEEELi256ENS_6half_tEfNS_4arch4Sm80ELb0ELb1ELb0ELb0ELb1ELb0ELb1ELb0EEENS1_21CollectiveEpilogueFwdINS6_IJS8_SA_S9_EEENS6_IJNS7_ILi1EEESI_SI_EEESC_SE_Li256ELb0ELb1ELb0ELb0EEENS1_19SingleTileSchedulerILb0ELb0ELb1ELi128EEEEEEEEEvNT_6ParamsE,(.L_x_30 - _ZN7cutlass13device_kernelIN5flash19enable_sm80_to_sm89INS1_16FlashAttnFwdSm80INS1_25CollectiveMainloopFwdSm80ILi8ELi1ELb0EN4cute5tupleIJNS5_1CILi128EEENS7_ILi64EEENS7_ILi256EEEEEELi256ENS_6half_tEfNS_4arch4Sm80ELb0ELb1ELb0ELb0ELb1ELb0ELb1ELb0EEENS1_21CollectiveEpilogueFwdINS6_IJS8_SA_S9_EEENS6_IJNS7_ILi1EEESI_SI_EEESC_SE_Li256ELb0ELb1ELb0ELb0EEENS1_19SingleTileSchedulerILb0ELb0ELb1ELi128EEEEEEEEEvNT_6ParamsE)
        .other          _ZN7cutlass13device_kernelIN5flash19enable_sm80_to_sm89INS1_16FlashAttnFwdSm80INS1_25CollectiveMainloopFwdSm80ILi8ELi1ELb0EN4cute5tupleIJNS5_1CILi128EEENS7_ILi64EEENS7_ILi256EEEEEELi256ENS_6half_tEfNS_4arch4Sm80ELb0ELb1ELb0ELb0ELb1ELb0ELb1ELb0EEENS1_21CollectiveEpilogueFwdINS6_IJS8_SA_S9_EEENS6_IJNS7_ILi1EEESI_SI_EEESC_SE_Li256ELb0ELb1ELb0ELb0EEENS1_19SingleTileSchedulerILb0ELb0ELb1ELi128EEEEEEEEEvNT_6ParamsE,@"STO_CUDA_ENTRY STV_DEFAULT"
_ZN7cutlass13device_kernelIN5flash19enable_sm80_to_sm89INS1_16FlashAttnFwdSm80INS1_25CollectiveMainloopFwdSm80ILi8ELi1ELb0EN4cute5tupleIJNS5_1CILi128EEENS7_ILi64EEENS7_ILi256EEEEEELi256ENS_6half_tEfNS_4arch4Sm80ELb0ELb1ELb0ELb0ELb1ELb0ELb1ELb0EEENS1_21CollectiveEpilogueFwdINS6_IJS8_SA_S9_EEENS6_IJNS7_ILi1EEESI_SI_EEESC_SE_Li256ELb0ELb1ELb0ELb0EEENS1_19SingleTileSchedulerILb0ELb0ELb1ELi128EEEEEEEEEvNT_6ParamsE:
[----:B------:R-:W-:Y:S01]  /*0000*/  LDC R1, c[0x0][0x28] ;  /* 0x00000a00ff017b82 */ /* 0x000fe20000000800 */
[----:B------:R-:W-:Y:S05]  /*0010*/  EXIT ;  /* 0x000000000000794d */ /* 0x000fea0003800000 */
.L_x_12:
        /* <DEDUP_REMOVED lines=14> */
.L_x_30:


//--------------------- .text._ZN7cutlass13device_kernelIN5flash19enable_sm80_to_sm89INS1_16FlashAttnFwdSm80INS1_25CollectiveMainloopFwdSm80ILi8ELi1ELb0EN4cute5tupleIJNS5_1CILi128EEENS7_ILi64EEENS7_ILi256EEEEEELi256ENS_6half_tEfNS_4arch4Sm80ELb0ELb1ELb0ELb1ELb1ELb0ELb1ELb0EEENS1_21CollectiveEpilogueFwdINS6_IJS8_SA_S9_EEENS6_IJNS7_ILi1EEESI_SI_EEESC_SE_Li256ELb1ELb1ELb0ELb0EEENS1_19SingleTileSchedulerILb1ELb0ELb1ELi128EEEEEEEEEvNT_6ParamsE --------------------------
	.section	.text._ZN7cutlass13device_kernelIN5flash19enable_sm80_to_sm89INS1_16FlashAttnFwdSm80INS1_25CollectiveMainloopFwdSm80ILi8ELi1ELb0EN4cute5tupleIJNS5_1CILi128EEENS7_ILi64EEENS7_ILi256EEEEEELi256ENS_6half_tEfNS_4arch4Sm80ELb0ELb1ELb0ELb1ELb1ELb0ELb1ELb0EEENS1_21CollectiveEpilogueFwdINS6_IJS8_SA_S9_EEENS6_IJNS7_ILi1EEESI_SI_EEESC_SE_Li256ELb1ELb1ELb0ELb0EEENS1_19SingleTileSchedulerILb1ELb0ELb1ELi128EEEEEEEEEvNT_6ParamsE,"ax",@progbits
	.align	128
.text._ZN7cutlass13device_kernelIN5flash19enable_sm80_to_sm89INS1_16FlashAttnFwdSm80INS1_25CollectiveMainloopFwdSm80ILi8ELi1ELb0EN4cute5tupleIJNS5_1CILi128EEENS7_ILi64EEENS7_ILi256EEEEEELi256ENS_6half_tEfNS_4arch4Sm80ELb0ELb1ELb0ELb1ELb1ELb0ELb1ELb0EEENS1_21CollectiveEpilogueFwdINS6_IJS8_SA_S9_EEENS6_IJNS7_ILi1EEESI_SI_EEESC_SE_Li256ELb1ELb1ELb0ELb0EEENS1_19SingleTileSchedulerILb1ELb0ELb1ELi128EEEEEEEEEvNT_6ParamsE:
        .type           _ZN7cutlass13device_kernelIN5flash19enable_sm80_to_sm89INS1_16FlashAttnFwdSm80INS1_25CollectiveMainloopFwdSm80ILi8ELi1ELb0EN4cute5tupleIJNS5_1CILi128EEENS7_ILi64EEENS7_ILi256EEEEEELi256ENS_6half_tEfNS_4arch4Sm80ELb0ELb1ELb0ELb1ELb1ELb0ELb1ELb0EEENS1_21CollectiveEpilogueFwdINS6_IJS8_SA_S9_EEENS6_IJNS7_ILi1EEESI_SI_EEESC_SE_Li256ELb1ELb1ELb0ELb0EEENS1_19SingleTileSchedulerILb1ELb0ELb1ELi128EEEEEEEEEvNT_6ParamsE,@function
        .size           _ZN7cutlass13device_kernelIN5flash19enable_sm80_to_sm89INS1_16FlashAttnFwdSm80INS1_25CollectiveMainloopFwdSm80ILi8ELi1ELb0EN4cute5tupleIJNS5_1CILi128EEENS7_ILi64EEENS7_ILi256EEEEEELi256ENS_6half_tEfNS_4arch4Sm80ELb0ELb1ELb0ELb1ELb1ELb0ELb1ELb0EEENS1_21CollectiveEpilogueFwdINS6_IJS8_SA_S9_EEENS6_IJNS7_ILi1EEESI_SI_EEESC_SE_Li256ELb1ELb1ELb0ELb0EEENS1_19SingleTileSchedulerILb1ELb0ELb1ELi128EEEEEEEEEvNT_6ParamsE,(.L_x_31 - _ZN7cutlass13device_kernelIN5flash19enable_sm80_to_sm89INS1_16FlashAttnFwdSm80INS1_25CollectiveMainloopFwdSm80ILi8ELi1ELb0EN4cute5tupleIJNS5_1CILi128EEENS7_ILi64EEENS7_ILi256EEEEEELi256ENS_6half_tEfNS_4arch4Sm80ELb0ELb1ELb0ELb1ELb1ELb0ELb1ELb0EEENS1_21CollectiveEpilogueFwdINS6_IJS8_SA_S9_EEENS6_IJNS7_ILi1EEESI_SI_EEESC_SE_Li256ELb1ELb1ELb0ELb0EEENS1_19SingleTileSchedulerILb1ELb0ELb1ELi128EEEEEEEEEvNT_6ParamsE)
        .other          _ZN7cutlass13device_kernelIN5flash19enable_sm80_to_sm89INS1_16FlashAttnFwdSm80INS1_25CollectiveMainloopFwdSm80ILi8ELi1ELb0EN4cute5tupleIJNS5_1CILi128EEENS7_ILi64EEENS7_ILi256EEEEEELi256ENS_6half_tEfNS_4arch4Sm80ELb0ELb1ELb0ELb1ELb1ELb0ELb1ELb0EEENS1_21CollectiveEpilogueFwdINS6_IJS8_SA_S9_EEENS6_IJNS7_ILi1EEESI_SI_EEESC_SE_Li256ELb1ELb1ELb0ELb0EEENS1_19SingleTileSchedulerILb1ELb0ELb1ELi128EEEEEEEEEvNT_6ParamsE,@"STO_CUDA_ENTRY STV_DEFAULT"
_ZN7cutlass13device_kernelIN5flash19enable_sm80_to_sm89INS1_16FlashAttnFwdSm80INS1_25CollectiveMainloopFwdSm80ILi8ELi1ELb0EN4cute5tupleIJNS5_1CILi128EEENS7_ILi64EEENS7_ILi256EEEEEELi256ENS_6half_tEfNS_4arch4Sm80ELb0ELb1ELb0ELb1ELb1ELb0ELb1ELb0EEENS1_21CollectiveEpilogueFwdINS6_IJS8_SA_S9_EEENS6_IJNS7_ILi1EEESI_SI_EEESC_SE_Li256ELb1ELb1ELb0ELb0EEENS1_19SingleTileSchedulerILb1ELb0ELb1ELi128EEEEEEEEEvNT_6ParamsE:
[----:B------:R-:W-:Y:S01]  /*0000*/  LDC R1, c[0x0][0x28] ;  /* 0x00000a00ff017b82 */ /* 0x000fe20000000800 */
[----:B------:R-:W-:Y:S05]  /*0010*/  EXIT ;  /* 0x000000000000794d */ /* 0x000fea0003800000 */
.L_x_13:
        /* <DEDUP_REMOVED lines=14> */
.L_x_31:


//--------------------- .text._ZN7cutlass13device_kernelIN5flash19enable_sm80_to_sm89INS1_16FlashAttnFwdSm80INS1_25CollectiveMainloopFwdSm80ILi8ELi1ELb0EN4cute5tupleIJNS5_1CILi128EEENS7_ILi48EEENS7_ILi256EEEEEELi256ENS_6half_tEfNS_4arch4Sm80ELb0ELb1ELb0ELb1ELb1ELb1ELb1ELb0EEENS1_21CollectiveEpilogueFwdINS6_IJS8_SA_S9_EEENS6_IJNS7_ILi1EEESI_SI_EEESC_SE_Li256ELb1ELb1ELb0ELb0EEENS1_19SingleTileSchedulerILb1ELb0ELb1ELi128EEEEEEEEEvNT_6ParamsE --------------------------
	.section	.text._ZN7cutlass13device_kernelIN5flash19enable_sm80_to_sm89INS1_16FlashAttnFwdSm80INS1_25CollectiveMainloopFwdSm80ILi8ELi1ELb0EN4cute5tupleIJNS5_1CILi128EEENS7_ILi48EEENS7_ILi256EEEEEELi256ENS_6half_tEfNS_4arch4Sm80ELb0ELb1ELb0ELb1ELb1ELb1ELb1ELb0EEENS1_21CollectiveEpilogueFwdINS6_IJS8_SA_S9_EEENS6_IJNS7_ILi1EEESI_SI_EEESC_SE_Li256ELb1ELb1ELb0ELb0EEENS1_19SingleTileSchedulerILb1ELb0ELb1ELi128EEEEEEEEEvNT_6ParamsE,"ax",@progbits
	.align	128
.text._ZN7cutlass13device_kernelIN5flash19enable_sm80_to_sm89INS1_16FlashAttnFwdSm80INS1_25CollectiveMainloopFwdSm80ILi8ELi1ELb0EN4cute5tupleIJNS5_1CILi128EEENS7_ILi48EEENS7_ILi256EEEEEELi256ENS_6half_tEfNS_4arch4Sm80ELb0ELb1ELb0ELb1ELb1ELb1ELb1ELb0EEENS1_21CollectiveEpilogueFwdINS6_IJS8_SA_S9_EEENS6_IJNS7_ILi1EEESI_SI_EEESC_SE_Li256ELb1ELb1ELb0ELb0EEENS1_19SingleTileSchedulerILb1ELb0ELb1ELi128EEEEEEEEEvNT_6ParamsE:
        .type           _ZN7cutlass13device_kernelIN5flash19enable_sm80_to_sm89INS1_16FlashAttnFwdSm80INS1_25CollectiveMainloopFwdSm80ILi8ELi1ELb0EN4cute5tupleIJNS5_1CILi128EEENS7_ILi48EEENS7_ILi256EEEEEELi256ENS_6half_tEfNS_4arch4Sm80ELb0ELb1ELb0ELb1ELb1ELb1ELb1ELb0EEENS1_21CollectiveEpilogueFwdINS6_IJS8_SA_S9_EEENS6_IJNS7_ILi1EEESI_SI_EEESC_SE_Li256ELb1ELb1ELb0ELb0EEENS1_19SingleTileSchedulerILb1ELb0ELb1ELi128EEEEEEEEEvNT_6ParamsE,@function
        .size           _ZN7cutlass13device_kernelIN5flash19enable_sm80_to_sm89INS1_16FlashAttnFwdSm80INS1_25CollectiveMainloopFwdSm80ILi8ELi1ELb0EN4cute5tupleIJNS5_1CILi128EEENS7_ILi48EEENS7_ILi256EEEEEELi256ENS_6half_tEfNS_4arch4Sm80ELb0ELb1ELb0ELb1ELb1ELb1ELb1ELb0EEENS1_21CollectiveEpilogueFwdINS6_IJS8_SA_S9_EEENS6_IJNS7_ILi1EEESI_SI_EEESC_SE_Li256ELb1ELb1ELb0ELb0EEENS1_19SingleTileSchedulerILb1ELb0ELb1ELi128EEEEEEEEEvNT_6ParamsE,(.L_x_32 - _ZN7cutlass13device_kernelIN5flash19enable_sm80_to_sm89INS1_16FlashAttnFwdSm80INS1_25CollectiveMainloopFwdSm80ILi8ELi1ELb0EN4cute5tupleIJNS5_1CILi128EEENS7_ILi48EEENS7_ILi256EEEEEELi256ENS_6half_tEfNS_4arch4Sm80ELb0ELb1ELb0ELb1ELb1ELb1ELb1ELb0EEENS1_21CollectiveEpilogueFwdINS6_IJS8_SA_S9_EEENS6_IJNS7_ILi1EEESI_SI_EEESC_SE_Li256ELb1ELb1ELb0ELb0EEENS1_19SingleTileSchedulerILb1ELb0ELb1ELi128EEEEEEEEEvNT_6ParamsE)
        .other          _ZN7cutlass13device_kernelIN5flash19enable_sm80_to_sm89INS1_16FlashAttnFwdSm80INS1_25CollectiveMainloopFwdSm80ILi8ELi1ELb0EN4cute5tupleIJNS5_1CILi128EEENS7_ILi48EEENS7_ILi256EEEEEELi256ENS_6half_tEfNS_4arch4Sm80ELb0ELb1ELb0ELb1ELb1ELb1ELb1ELb0EEENS1_21CollectiveEpilogueFwdINS6_IJS8_SA_S9_EEENS6_IJNS7_ILi1EEESI_SI_EEESC_SE_Li256ELb1ELb1ELb0ELb0EEENS1_19SingleTileSchedulerILb1ELb0ELb1ELi128EEEEEEEEEvNT_6ParamsE,@"STO_CUDA_ENTRY STV_DEFAULT"
_ZN7cutlass13device_kernelIN5flash19enable_sm80_to_sm89INS1_16FlashAttnFwdSm80INS1_25CollectiveMainloopFwdSm80ILi8ELi1ELb0EN4cute5tupleIJNS5_1CILi128EEENS7_ILi48EEENS7_ILi256EEEEEELi256ENS_6half_tEfNS_4arch4Sm80ELb0ELb1ELb0ELb1ELb1ELb1ELb1ELb0EEENS1_21CollectiveEpilogueFwdINS6_IJS8_SA_S9_EEENS6_IJNS7_ILi1EEESI_SI_EEESC_SE_Li256ELb1ELb1ELb0ELb0EEENS1_19SingleTileSchedulerILb1ELb0ELb1ELi128EEEEEEEEEvNT_6ParamsE:
[----:B------:R-:W-:Y:S01]  /*0000*/  LDC R1, c[0x0][0x28] ;  /* 0x00000a00ff017b82 */ /* 0x000fe20000000800 */
[----:B------:R-:W-:Y:S05]  /*0010*/  EXIT ;  /* 0x000000000000794d */ /* 0x000fea0003800000 */
.L_x_14:
        /* <DEDUP_REMOVED lines=14> */
.L_x_32:


//--------------------- .text._ZN7cutlass13device_kernelIN5flash19enable_sm80_to_sm89INS1_16FlashAttnFwdSm80INS1_25CollectiveMainloopFwdSm80ILi8ELi1ELb0EN4cute5tupleIJNS5_1CILi128EEENS7_ILi96EEENS7_ILi256EEEEEELi256ENS_6half_tEfNS_4arch4Sm80ELb1ELb0ELb0ELb0ELb1ELb0ELb1ELb0EEENS1_21CollectiveEpilogueFwdINS6_IJS8_SA_S9_EEENS6_IJNS7_ILi1EEESI_SI_EEESC_SE_Li256ELb0ELb1ELb0ELb0EEENS1_30DynamicPersistentTileSchedulerILi256ELi256ELb0ELb1ELb0EEEEEEEEEvNT_6ParamsE --------------------------
	.section	.text._ZN7cutlass13device_kernelIN5flash19enable_sm80_to_sm89INS1_16FlashAttnFwdSm80INS1_25CollectiveMainloopFwdSm80ILi8ELi1ELb0EN4cute5tupleIJNS5_1CILi128EEENS7_ILi96EEENS7_ILi256EEEEEELi256ENS_6half_tEfNS_4arch4Sm80ELb1ELb0ELb0ELb0ELb1ELb0ELb1ELb0EEENS1_21CollectiveEpilogueFwdINS6_IJS8_SA_S9_EEENS6_IJNS7_ILi1EEESI_SI_EEESC_SE_Li256ELb0ELb1ELb0ELb0EEENS1_30DynamicPersistentTileSchedulerILi256ELi256ELb0ELb1ELb0EEEEEEEEEvNT_6ParamsE,"ax",@progbits
	.align	128
.text._ZN7cutlass13device_kernelIN5flash19enable_sm80_to_sm89INS1_16FlashAttnFwdSm80INS1_25CollectiveMainloopFwdSm80ILi8ELi1ELb0EN4cute5tupleIJNS5_1CILi128EEENS7_ILi96EEENS7_ILi256EEEEEELi256ENS_6half_tEfNS_4arch4Sm80ELb1ELb0ELb0ELb0ELb1ELb0ELb1ELb0EEENS1_21CollectiveEpilogueFwdINS6_IJS8_SA_S9_EEENS6_IJNS7_ILi1EEESI_SI_EEESC_SE_Li256ELb0ELb1ELb0ELb0EEENS1_30DynamicPersistentTileSchedulerILi256ELi256ELb0ELb1ELb0EEEEEEEEEvNT_6ParamsE:
        .type           _ZN7cutlass13device_kernelIN5flash19enable_sm80_to_sm89INS1_16FlashAttnFwdSm80INS1_25CollectiveMainloopFwdSm80ILi8ELi1ELb0EN4cute5tupleIJNS5_1CILi128EEENS7_ILi96EEENS7_ILi256EEEEEELi256ENS_6half_tEfNS_4arch4Sm80ELb1ELb0ELb0ELb0ELb1ELb0ELb1ELb0EEENS1_21CollectiveEpilogueFwdINS6_IJS8_SA_S9_EEENS6_IJNS7_ILi1EEESI_SI_EEESC_SE_Li256ELb0ELb1ELb0ELb0EEENS1_30DynamicPersistentTileSchedulerILi256ELi256ELb0ELb1ELb0EEEEEEEEEvNT_6ParamsE,@function
        .size           _ZN7cutlass13device_kernelIN5flash19enable_sm80_to_sm89INS1_16FlashAttnFwdSm80INS1_25CollectiveMainloopFwdSm80ILi8ELi1ELb0EN4cute5tupleIJNS5_1CILi128EEENS7_ILi96EEENS7_ILi256EEEEEELi256ENS_6half_tEfNS_4arch4Sm80ELb1ELb0ELb0ELb0ELb1ELb0ELb1ELb0EEENS1_21CollectiveEpilogueFwdINS6_IJS8_SA_S9_EEENS6_IJNS7_ILi1EEESI_SI_EEESC_SE_Li256ELb0ELb1ELb0ELb0EEENS1_30DynamicPersistentTileSchedulerILi256ELi256ELb0ELb1ELb0EEEEEEEEEvNT_6ParamsE,(.L_x_33 - _ZN7cutlass13device_kernelIN5flash19enable_sm80_to_sm89INS1_16FlashAttnFwdSm80INS1_25CollectiveMainloopFwdSm80ILi8ELi1ELb0EN4cute5tupleIJNS5_1CILi128EEENS7_ILi96EEENS7_ILi256EEEEEELi256ENS_6half_tEfNS_4arch4Sm80ELb1ELb0ELb0ELb0ELb1ELb0ELb1ELb0EEENS1_21CollectiveEpilogueFwdINS6_IJS8_SA_S9_EEENS6_IJNS7_ILi1EEESI_SI_EEESC_SE_Li256ELb0ELb1ELb0ELb0EEENS1_30DynamicPersistentTileSchedulerILi256ELi256ELb0ELb1ELb0EEEEEEEEEvNT_6ParamsE)
        .other          _ZN7cutlass13device_kernelIN5flash19enable_sm80_to_sm89INS1_16FlashAttnFwdSm80INS1_25CollectiveMainloopFwdSm80ILi8ELi1ELb0EN4cute5tupleIJNS5_1CILi128EEENS7_ILi96EEENS7_ILi256EEEEEELi256ENS_6half_tEfNS_4arch4Sm80ELb1ELb0ELb0ELb0ELb1ELb0ELb1ELb0EEENS1_21CollectiveEpilogueFwdINS6_IJS8_SA_S9_EEENS6_IJNS7_ILi1EEESI_SI_EEESC_SE_Li256ELb0ELb1ELb0ELb0EEENS1_30DynamicPersistentTileSchedulerILi256ELi256ELb0ELb1ELb0EEEEEEEEEvNT_6ParamsE,@"STO_CUDA_ENTRY STV_DEFAULT"
_ZN7cutlass13device_kernelIN5flash19enable_sm80_to_sm89INS1_16FlashAttnFwdSm80INS1_25CollectiveMainloopFwdSm80ILi8ELi1ELb0EN4cute5tupleIJNS5_1CILi128EEENS7_ILi96EEENS7_ILi256EEEEEELi256ENS_6half_tEfNS_4arch4Sm80ELb1ELb0ELb0ELb0ELb1ELb0ELb1ELb0EEENS1_21CollectiveEpilogueFwdINS6_IJS8_SA_S9_EEENS6_IJNS7_ILi1EEESI_SI_EEESC_SE_Li256ELb0ELb1ELb0ELb0EEENS1_30DynamicPersistentTileSchedulerILi256ELi256ELb0ELb1ELb0EEEEEEEEEvNT_6ParamsE:
[----:B------:R-:W-:Y:S01]  /*0000*/  LDC R1, c[0x0][0x28] ;  /* 0x00000a00ff017b82 */ /* 0x000fe20000000800 */
[----:B------:R-:W-:Y:S05]  /*0010*/  EXIT ;  /* 0x000000000000794d */ /* 0x000fea0003800000 */
.L_x_15:
        /* <DEDUP_REMOVED lines=14> */
.L_x_33:


//--------------------- .text._ZN7cutlass13device_kernelIN5flash19enable_sm80_to_sm89INS1_16FlashAttnFwdSm80INS1_25CollectiveMainloopFwdSm80ILi8ELi1ELb0EN4cute5tupleIJNS5_1CILi128EEENS7_ILi96EEENS7_ILi256EEEEEELi256ENS_6half_tEfNS_4arch4Sm80ELb1ELb0ELb0ELb1ELb1ELb0ELb1ELb0EEENS1_21CollectiveEpilogueFwdINS6_IJS8_SA_S9_EEENS6_IJNS7_ILi1EEESI_SI_EEESC_SE_Li256ELb1ELb1ELb0ELb0EEENS1_19SingleTileSchedulerILb1ELb0ELb1ELi128EEEEEEEEEvNT_6ParamsE --------------------------
	.section	.text._ZN7cutlass13device_kernelIN5flash19enable_sm80_to_sm89INS1_16FlashAttnFwdSm80INS1_25CollectiveMainloopFwdSm80ILi8ELi1ELb0EN4cute5tupleIJNS5_1CILi128EEENS7_ILi96EEENS7_ILi256EEEEEELi256ENS_6half_tEfNS_4arch4Sm80ELb1ELb0ELb0ELb1ELb1ELb0ELb1ELb0EEENS1_21CollectiveEpilogueFwdINS6_IJS8_SA_S9_EEENS6_IJNS7_ILi1EEESI_SI_EEESC_SE_Li256ELb1ELb1ELb0ELb0EEENS1_19SingleTileSchedulerILb1ELb0ELb1ELi128EEEEEEEEEvNT_6ParamsE,"ax",@progbits
	.align	128
.text._ZN7cutlass13device_kernelIN5flash19enable_sm80_to_sm89INS1_16FlashAttnFwdSm80INS1_25CollectiveMainloopFwdSm80ILi8ELi1ELb0EN4cute5tupleIJNS5_1CILi128EEENS7_ILi96EEENS7_ILi256EEEEEELi256ENS_6half_tEfNS_4arch4Sm80ELb1ELb0ELb0ELb1ELb1ELb0ELb1ELb0EEENS1_21CollectiveEpilogueFwdINS6_IJS8_SA_S9_EEENS6_IJNS7_ILi1EEESI_SI_EEESC_SE_Li256ELb1ELb1ELb0ELb0EEENS1_19SingleTileSchedulerILb1ELb0ELb1ELi128EEEEEEEEEvNT_6ParamsE:
        .type           _ZN7cutlass13device_kernelIN5flash19enable_sm80_to_sm89INS1_16FlashAttnFwdSm80INS1_25CollectiveMainloopFwdSm80ILi8ELi1ELb0EN4cute5tupleIJNS5_1CILi128EEENS7_ILi96EEENS7_ILi256EEEEEELi256ENS_6half_tEfNS_4arch4Sm80ELb1ELb0ELb0ELb1ELb1ELb0ELb1ELb0EEENS1_21CollectiveEpilogueFwdINS6_IJS8_SA_S9_EEENS6_IJNS7_ILi1EEESI_SI_EEESC_SE_Li256ELb1ELb1ELb0ELb0EEENS1_19SingleTileSchedulerILb1ELb0ELb1ELi128EEEEEEEEEvNT_6ParamsE,@function
        .size           _ZN7cutlass13device_kernelIN5flash19enable_sm80_to_sm89INS1_16FlashAttnFwdSm80INS1_25CollectiveMainloopFwdSm80ILi8ELi1ELb0EN4cute5tupleIJNS5_1CILi128EEENS7_ILi96EEENS7_ILi256EEEEEELi256ENS_6half_tEfNS_4arch4Sm80ELb1ELb0ELb0ELb1ELb1ELb0ELb1ELb0EEENS1_21CollectiveEpilogueFwdINS6_IJS8_SA_S9_EEENS6_IJNS7_ILi1EEESI_SI_EEESC_SE_Li256ELb1ELb1ELb0ELb0EEENS1_19SingleTileSchedulerILb1ELb0ELb1ELi128EEEEEEEEEvNT_6ParamsE,(.L_x_34 - _ZN7cutlass13device_kernelIN5flash19enable_sm80_to_sm89INS1_16FlashAttnFwdSm80INS1_25CollectiveMainloopFwdSm80ILi8ELi1ELb0EN4cute5tupleIJNS5_1CILi128EEENS7_ILi96EEENS7_ILi256EEEEEELi256ENS_6half_tEfNS_4arch4Sm80ELb1ELb0ELb0ELb1ELb1ELb0ELb1ELb0EEENS1_21CollectiveEpilogueFwdINS6_IJS8_SA_S9_EEENS6_IJNS7_ILi1EEESI_SI_EEESC_SE_Li256ELb1ELb1ELb0ELb0EEENS1_19SingleTileSchedulerILb1ELb0ELb1ELi128EEEEEEEEEvNT_6ParamsE)
        .other          _ZN7cutlass13device_kernelIN5flash19enable_sm80_to_sm89INS1_16FlashAttnFwdSm80INS1_25CollectiveMainloopFwdSm80ILi8ELi1ELb0EN4cute5tupleIJNS5_1CILi128EEENS7_ILi96EEENS7_ILi256EEEEEELi256ENS_6half_tEfNS_4arch4Sm80ELb1ELb0ELb0ELb1ELb1ELb0ELb1ELb0EEENS1_21CollectiveEpilogueFwdINS6_IJS8_SA_S9_EEENS6_IJNS7_ILi1EEESI_SI_EEESC_SE_Li256ELb1ELb1ELb0ELb0EEENS1_19SingleTileSchedulerILb1ELb0ELb1ELi128EEEEEEEEEvNT_6ParamsE,@"STO_CUDA_ENTRY STV_DEFAULT"
_ZN7cutlass13device_kernelIN5flash19enable_sm80_to_sm89INS1_16FlashAttnFwdSm80INS1_25CollectiveMainloopFwdSm80ILi8ELi1ELb0EN4cute5tupleIJNS5_1CILi128EEENS7_ILi96EEENS7_ILi256EEEEEELi256ENS_6half_tEfNS_4arch4Sm80ELb1ELb0ELb0ELb1ELb1ELb0ELb1ELb0EEENS1_21CollectiveEpilogueFwdINS6_IJS8_SA_S9_EEENS6_IJNS7_ILi1EEESI_SI_EEESC_SE_Li256ELb1ELb1ELb0ELb0EEENS1_19SingleTileSchedulerILb1ELb0ELb1ELi128EEEEEEEEEvNT_6ParamsE:
[----:B------:R-:W-:Y:S01]  /*0000*/  LDC R1, c[0x0][0x28] ;  /* 0x00000a00ff017b82 */ /* 0x000fe20000000800 */
[----:B------:R-:W-:Y:S05]  /*0010*/  EXIT ;  /* 0x000000000000794d */ /* 0x000fea0003800000 */
.L_x_16:
        /* <DEDUP_REMOVED lines=14> */
.L_x_34:


//--------------------- .text._ZN7cutlass13device_kernelIN5flash19enable_sm80_to_sm89INS1_16FlashAttnFwdSm80INS1_25CollectiveMainloopFwdSm80ILi8ELi1ELb0EN4cute5tupleIJNS5_1CILi128EEENS7_ILi48EEENS7_ILi256EEEEEELi256ENS_6half_tEfNS_4arch4Sm80ELb1ELb0ELb0ELb1ELb1ELb1ELb1ELb0EEENS1_21CollectiveEpilogueFwdINS6_IJS8_SA_S9_EEENS6_IJNS7_ILi1EEESI_SI_EEESC_SE_Li256ELb1ELb1ELb0ELb0EEENS1_19SingleTileSchedulerILb1ELb0ELb1ELi128EEEEEEEEEvNT_6ParamsE --------------------------
	.section	.text._ZN7cutlass13device_kernelIN5flash19enable_sm80_to_sm89INS1_16FlashAttnFwdSm80INS1_25CollectiveMainloopFwdSm80ILi8ELi1ELb0EN4cute5tupleIJNS5_1CILi128EEENS7_ILi48EEENS7_ILi256EEEEEELi256ENS_6half_tEfNS_4arch4Sm80ELb1ELb0ELb0ELb1ELb1ELb1ELb1ELb0EEENS1_21CollectiveEpilogueFwdINS6_IJS8_SA_S9_EEENS6_IJNS7_ILi1EEESI_SI_EEESC_SE_Li256ELb1ELb1ELb0ELb0EEENS1_19SingleTileSchedulerILb1ELb0ELb1ELi128EEEEEEEEEvNT_6ParamsE,"ax",@progbits
	.align	128
.text._ZN7cutlass13device_kernelIN5flash19enable_sm80_to_sm89INS1_16FlashAttnFwdSm80INS1_25CollectiveMainloopFwdSm80ILi8ELi1ELb0EN4cute5tupleIJNS5_1CILi128EEENS7_ILi48EEENS7_ILi256EEEEEELi256ENS_6half_tEfNS_4arch4Sm80ELb1ELb0ELb0ELb1ELb1ELb1ELb1ELb0EEENS1_21CollectiveEpilogueFwdINS6_IJS8_SA_S9_EEENS6_IJNS7_ILi1EEESI_SI_EEESC_SE_Li256ELb1ELb1ELb0ELb0EEENS1_19SingleTileSchedulerILb1ELb0ELb1ELi128EEEEEEEEEvNT_6ParamsE:
        .type           _ZN7cutlass13device_kernelIN5flash19enable_sm80_to_sm89INS1_16FlashAttnFwdSm80INS1_25CollectiveMainloopFwdSm80ILi8ELi1ELb0EN4cute5tupleIJNS5_1CILi128EEENS7_ILi48EEENS7_ILi256EEEEEELi256ENS_6half_tEfNS_4arch4Sm80ELb1ELb0ELb0ELb1ELb1ELb1ELb1ELb0EEENS1_21CollectiveEpilogueFwdINS6_IJS8_SA_S9_EEENS6_IJNS7_ILi1EEESI_SI_EEESC_SE_Li256ELb1ELb1ELb0ELb0EEENS1_19SingleTileSchedulerILb1ELb0ELb1ELi128EEEEEEEEEvNT_6ParamsE,@function
        .size           _ZN7cutlass13device_kernelIN5flash19enable_sm80_to_sm89INS1_16FlashAttnFwdSm80INS1_25CollectiveMainloopFwdSm80ILi8ELi1ELb0EN4cute5tupleIJNS5_1CILi128EEENS7_ILi48EEENS7_ILi256EEEEEELi256ENS_6half_tEfNS_4arch4Sm80ELb1ELb0ELb0ELb1ELb1ELb1ELb1ELb0EEENS1_21CollectiveEpilogueFwdINS6_IJS8_SA_S9_EEENS6_IJNS7_ILi1EEESI_SI_EEESC_SE_Li256ELb1ELb1ELb0ELb0EEENS1_19SingleTileSchedulerILb1ELb0ELb1ELi128EEEEEEEEEvNT_6ParamsE,(.L_x_35 - _ZN7cutlass13device_kernelIN5flash19enable_sm80_to_sm89INS1_16FlashAttnFwdSm80INS1_25CollectiveMainloopFwdSm80ILi8ELi1ELb0EN4cute5tupleIJNS5_1CILi128EEENS7_ILi48EEENS7_ILi256EEEEEELi256ENS_6half_tEfNS_4arch4Sm80ELb1ELb0ELb0ELb1ELb1ELb1ELb1ELb0EEENS1_21CollectiveEpilogueFwdINS6_IJS8_SA_S9_EEENS6_IJNS7_ILi1EEESI_SI_EEESC_SE_Li256ELb1ELb1ELb0ELb0EEENS1_19SingleTileSchedulerILb1ELb0ELb1ELi128EEEEEEEEEvNT_6ParamsE)
        .other          _ZN7cutlass13device_kernelIN5flash19enable_sm80_to_sm89INS1_16FlashAttnFwdSm80INS1_25CollectiveMainloopFwdSm80ILi8ELi1ELb0EN4cute5tupleIJNS5_1CILi128EEENS7_ILi48EEENS7_ILi256EEEEEELi256ENS_6half_tEfNS_4arch4Sm80ELb1ELb0ELb0ELb1ELb1ELb1ELb1ELb0EEENS1_21CollectiveEpilogueFwdINS6_IJS8_SA_S9_EEENS6_IJNS7_ILi1EEESI_SI_EEESC_SE_Li256ELb1ELb1ELb0ELb0EEENS1_19SingleTileSchedulerILb1ELb0ELb1ELi128EEEEEEEEEvNT_6ParamsE,@"STO_CUDA_ENTRY STV_DEFAULT"
_ZN7cutlass13device_kernelIN5flash19enable_sm80_to_sm89INS1_16FlashAttnFwdSm80INS1_25CollectiveMainloopFwdSm80ILi8ELi1ELb0EN4cute5tupleIJNS5_1CILi128EEENS7_ILi48EEENS7_ILi256EEEEEELi256ENS_6half_tEfNS_4arch4Sm80ELb1ELb0ELb0ELb1ELb1ELb1ELb1ELb0EEENS1_21CollectiveEpilogueFwdINS6_IJS8_SA_S9_EEENS6_IJNS7_ILi1EEESI_SI_EEESC_SE_Li256ELb1ELb1ELb0ELb0EEENS1_19SingleTileSchedulerILb1ELb0ELb1ELi128EEEEEEEEEvNT_6ParamsE:
[----:B------:R-:W-:Y:S01]  /*0000*/  LDC R1, c[0x0][0x28] ;  /* 0x00000a00ff017b82 */ /* 0x000fe20000000800 */
[----:B------:R-:W-:Y:S05]  /*0010*/  EXIT ;  /* 0x000000000000794d */ /* 0x000fea0003800000 */
.L_x_17:
        /* <DEDUP_REMOVED lines=14> */
.L_x_35:


//--------------------- .nv.shared.reserved.0     --------------------------
	.section	.nv.shared.reserved.0,"aw",@nobits
	.weak		__nv_reservedSMEM_offset_0_alias
	.size		__nv_reservedSMEM_offset_0_alias, 0, 0
	.other		__nv_reservedSMEM_offset_0_alias,@"STO_CUDA_RESERVED_SHARED STV_DEFAULT"
__nv_reservedSMEM_offset_0_alias:
	.zero		0


//--------------------- .nv.global                --------------------------
	.section	.nv.global,"aw",@nobits
.nv.global:
	.type		_ZN72_INTERNAL_412d4e01_36_flash_fwd_hdim256_fp16_paged_sm80_cu_8e232a79_41514cute1_E,@object
	.size		_ZN72_INTERNAL_412d4e01_36_flash_fwd_hdim256_fp16_paged_sm80_cu_8e232a79_41514cute1_E,(_ZN72_INTERNAL_412d4e01_36_flash_fwd_hdim256_fp16_paged_sm80_cu_8e232a79_41514cuda3std3__45__cpo6cbeginE - _ZN72_INTERNAL_412d4e01_36_flash_fwd_hdim256_fp16_paged_sm80_cu_8e232a79_41514cute1_E)
_ZN72_INTERNAL_412d4e01_36_flash_fwd_hdim256_fp16_paged_sm80_cu_8e232a79_41514cute1_E:
	.zero		1
	.type		_ZN72_INTERNAL_412d4e01_36_flash_fwd_hdim256_fp16_paged_sm80_cu_8e232a79_41514cuda3std3__45__cpo6cbeginE,@object
	.size		_ZN72_INTERNAL_412d4e01_36_flash_fwd_hdim256_fp16_paged_sm80_cu_8e232a79_41514cuda3std3__45__cpo6cbeginE,(_ZN72_INTERNAL_412d4e01_36_flash_fwd_hdim256_fp16_paged_sm80_cu_8e232a79_41514cuda3std3__48in_placeE - _ZN72_INTERNAL_412d4e01_36_flash_fwd_hdim256_fp16_paged_sm80_cu_8e232a79_41514cuda3std3__45__cpo6cbeginE)
_ZN72_INTERNAL_412d4e01_36_flash_fwd_hdim256_fp16_paged_sm80_cu_8e232a79_41514cuda3std3__45__cpo6cbeginE:
	.zero		1
	.type		_ZN72_INTERNAL_412d4e01_36_flash_fwd_hdim256_fp16_paged_sm80_cu_8e232a79_41514cuda3std3__48in_placeE,@object
	.size		_ZN72_INTERNAL_412d4e01_36_flash_fwd_hdim256_fp16_paged_sm80_cu_8e232a79_41514cuda3std3__48in_placeE,(_ZN72_INTERNAL_412d4e01_36_flash_fwd_hdim256_fp16_paged_sm80_cu_8e232a79_41514cuda3std6ranges3__45__cpo9iter_moveE - _ZN72_INTERNAL_412d4e01_36_flash_fwd_hdim256_fp16_paged_sm80_cu_8e232a79_41514cuda3std3__48in_placeE)
_ZN72_INTERNAL_412d4e01_36_flash_fwd_hdim256_fp16_paged_sm80_cu_8e232a79_41514cuda3std3__48in_placeE:
	.zero		1
	.type		_ZN72_INTERNAL_412d4e01_36_flash_fwd_hdim256_fp16_paged_sm80_cu_8e232a79_41514cuda3std6ranges3__45__cpo9iter_moveE,@object
	.size		_ZN72_INTERNAL_412d4e01_36_flash_fwd_hdim256_fp16_paged_sm80_cu_8e232a79_41514cuda3std6ranges3__45__cpo9iter_moveE,(_ZN72_INTERNAL_412d4e01_36_flash_fwd_hdim256_fp16_paged_sm80_cu_8e232a79_41514cuda3std3__45__cpo5beginE - _ZN72_INTERNAL_412d4e01_36_flash_fwd_hdim256_fp16_paged_sm80_cu_8e232a79_41514cuda3std6ranges3__45__cpo9iter_moveE)
_ZN72_INTERNAL_412d4e01_36_flash_fwd_hdim256_fp16_paged_sm80_cu_8e232a79_41514cuda3std6ranges3__45__cpo9iter_moveE:
	.zero		1
	.type		_ZN72_INTERNAL_412d4e01_36_flash_fwd_hdim256_fp16_paged_sm80_cu_8e232a79_41514cuda3std3__45__cpo5beginE,@object
	.size		_ZN72_INTERNAL_412d4e01_36_flash_fwd_hdim256_fp16_paged_sm80_cu_8e232a79_41514cuda3std3__45__cpo5beginE,(_ZN72_INTERNAL_412d4e01_36_flash_fwd_hdim256_fp16_paged_sm80_cu_8e232a79_41514cuda3std3__474_GLOBAL__N__412d4e01_36_flash_fwd_hdim256_fp16_paged_sm80_cu_8e232a79_41516ignoreE - _ZN72_INTERNAL_412d4e01_36_flash_fwd_hdim256_fp16_paged_sm80_cu_8e232a79_41514cuda3std3__45__cpo5beginE)
_ZN72_INTERNAL_412d4e01_36_flash_fwd_hdim256_fp16_paged_sm80_cu_8e232a79_41514cuda3std3__45__cpo5beginE:
	.zero		1
	.type		_ZN72_INTERNAL_412d4e01_36_flash_fwd_hdim256_fp16_paged_sm80_cu_8e232a79_41514cuda3std3__474_GLOBAL__N__412d4e01_36_flash_fwd_hdim256_fp16_paged_sm80_cu_8e232a79_41516ignoreE,@object
	.size		_ZN72_INTERNAL_412d4e01_36_flash_fwd_hdim256_fp16_paged_sm80_cu_8e232a79_41514cuda3std3__474_GLOBAL__N__412d4e01_36_flash_fwd_hdim256_fp16_paged_sm80_cu_8e232a79_41516ignoreE,(_ZN72_INTERNAL_412d4e01_36_flash_fwd_hdim256_fp16_paged_sm80_cu_8e232a79_41514cute7productE - _ZN72_INTERNAL_412d4e01_36_flash_fwd_hdim256_fp16_paged_sm80_cu_8e232a79_41514cuda3std3__474_GLOBAL__N__412d4e01_36_flash_fwd_hdim256_fp16_paged_sm80_cu_8e232a79_41516ignoreE)
_ZN72_INTERNAL_412d4e01_36_flash_fwd_hdim256_fp16_paged_sm80_cu_8e232a79_41514cuda3std3__474_GLOBAL__N__412d4e01_36_flash_fwd_hdim256_fp16_paged_sm80_cu_8e232a79_41516ignoreE:
	.zero		1
	.type		_ZN72_INTERNAL_412d4e01_36_flash_fwd_hdim256_fp16_paged_sm80_cu_8e232a79_41514cute7productE,@object
	.size		_ZN72_INTERNAL_412d4e01_36_flash_fwd_hdim256_fp16_paged_sm80_cu_8e232a79_41514cute7productE,(_ZN72_INTERNAL_412d4e01_36_flash_fwd_hdim256_fp16_paged_sm80_cu_8e232a79_41514cuda3std3__45__cpo3endE - _ZN72_INTERNAL_412d4e01_36_flash_fwd_hdim256_fp16_paged_sm80_cu_8e232a79_41514cute7productE)
_ZN72_INTERNAL_412d4e01_36_flash_fwd_hdim256_fp16_paged_sm80_cu_8e232a79_41514cute7productE:
	.zero		1
	.type		_ZN72_INTERNAL_412d4e01_36_flash_fwd_hdim256_fp16_paged_sm80_cu_8e232a79_41514cuda3std3__45__cpo3endE,@object
	.size		_ZN72_INTERNAL_412d4e01_36_flash_fwd_hdim256_fp16_paged_sm80_cu_8e232a79_41514cuda3std3__45__cpo3endE,(_ZN72_INTERNAL_412d4e01_36_flash_fwd_hdim256_fp16_paged_sm80_cu_8e232a79_41514cuda3std3__419piecewise_constructE - _ZN72_INTERNAL_412d4e01_36_flash_fwd_hdim256_fp16_paged_sm80_cu_8e232a79_41514cuda3std3__45__cpo3endE)
_ZN72_INTERNAL_412d4e01_36_flash_fwd_hdim256_fp16_paged_sm80_cu_8e232a79_41514cuda3std3__45__cpo3endE:
	.zero		1
	.type		_ZN72_INTERNAL_412d4e01_36_flash_fwd_hdim256_fp16_paged_sm80_cu_8e232a79_41514cuda3std3__419piecewise_constructE,@object
	.size		_ZN72_INTERNAL_412d4e01_36_flash_fwd_hdim256_fp16_paged_sm80_cu_8e232a79_41514cuda3std3__419piecewise_constructE,(_ZN72_INTERNAL_412d4e01_36_flash_fwd_hdim256_fp16_paged_sm80_cu_8e232a79_41514cuda3std3__45__cpo4cendE - _ZN72_INTERNAL_412d4e01_36_flash_fwd_hdim256_fp16_paged_sm80_cu_8e232a79_41514cuda3std3__419piecewise_constructE)
_ZN72_INTERNAL_412d4e01_36_flash_fwd_hdim256_fp16_paged_sm80_cu_8e232a79_41514cuda3std3__419piecewise_constructE:
	.zero		1
	.type		_ZN72_INTERNAL_412d4e01_36_flash_fwd_hdim256_fp16_paged_sm80_cu_8e232a79_41514cuda3std3__45__cpo4cendE,@object
	.size		_ZN72_INTERNAL_412d4e01_36_flash_fwd_hdim256_fp16_paged_sm80_cu_8e232a79_41514cuda3std3__45__cpo4cendE,(_ZN72_INTERNAL_412d4e01_36_flash_fwd_hdim256_fp16_paged_sm80_cu_8e232a79_41514cuda3std6ranges3__45__cpo4swapE - _ZN72_INTERNAL_412d4e01_36_flash_fwd_hdim256_fp16_paged_sm80_cu_8e232a79_41514cuda3std3__45__cpo4cendE)
_ZN72_INTERNAL_412d4e01_36_flash_fwd_hdim256_fp16_paged_sm80_cu_8e232a79_41514cuda3std3__45__cpo4cendE:
	.zero		1
	.type		_ZN72_INTERNAL_412d4e01_36_flash_fwd_hdim256_fp16_paged_sm80_cu_8e232a79_41514cuda3std6ranges3__45__cpo4swapE,@object
	.size		_ZN72_INTERNAL_412d4e01_36_flash_fwd_hdim256_fp16_paged_sm80_cu_8e232a79_41514cuda3std6ranges3__45__cpo4swapE,(.L_7 - _ZN72_INTERNAL_412d4e01_36_flash_fwd_hdim256_fp16_paged_sm80_cu_8e232a79_41514cuda3std6ranges3__45__cpo4swapE)
_ZN72_INTERNAL_412d4e01_36_flash_fwd_hdim256_fp16_paged_sm80_cu_8e232a79_41514cuda3std6ranges3__45__cpo4swapE:
	.zero		1
.L_7:


//--------------------- .nv.constant0._ZN7cutlass13device_kernelIN5flash19enable_sm80_to_sm89INS1_16FlashAttnFwdSm80INS1_25CollectiveMainloopFwdSm80ILi8ELi1ELb1EN4cute5tupleIJNS5_1CILi128EEENS7_ILi64EEENS7_ILi256EEEEEELi256ENS_6half_tEfNS_4arch4Sm80ELb0ELb0ELb0ELb0ELb1ELb0ELb1ELb0EEENS1_21CollectiveEpilogueFwdINS6_IJS8_SA_S9_EEENS6_IJNS7_ILi1EEESI_SI_EEESC_SE_Li256ELb0ELb1ELb0ELb0EEENS1_19SingleTileSchedulerILb0ELb0ELb1ELi128EEEEEEEEEvNT_6ParamsE --------------------------
	.section	.nv.constant0._ZN7cutlass13device_kernelIN5flash19enable_sm80_to_sm89INS1_16FlashAttnFwdSm80INS1_25CollectiveMainloopFwdSm80ILi8ELi1ELb1EN4cute5tupleIJNS5_1CILi128EEENS7_ILi64EEENS7_ILi256EEEEEELi256ENS_6half_tEfNS_4arch4Sm80ELb0ELb0ELb0ELb0ELb1ELb0ELb1ELb0EEENS1_21CollectiveEpilogueFwdINS6_IJS8_SA_S9_EEENS6_IJNS7_ILi1EEESI_SI_EEESC_SE_Li256ELb0ELb1ELb0ELb0EEENS1_19SingleTileSchedulerILb0ELb0ELb1ELi128EEEEEEEEEvNT_6ParamsE,"a",@progbits
	.sectionflags	@""
	.align	4
.nv.constant0._ZN7cutlass13device_kernelIN5flash19enable_sm80_to_sm89INS1_16FlashAttnFwdSm80INS1_25CollectiveMainloopFwdSm80ILi8ELi1ELb1EN4cute5tupleIJNS5_1CILi128EEENS7_ILi64EEENS7_ILi256EEEEEELi256ENS_6half_tEfNS_4arch4Sm80ELb0ELb0ELb0ELb0ELb1ELb0ELb1ELb0EEENS1_21CollectiveEpilogueFwdINS6_IJS8_SA_S9_EEENS6_IJNS7_ILi1EEESI_SI_EEESC_SE_Li256ELb0ELb1ELb0ELb0EEENS1_19SingleTileSchedulerILb0ELb0ELb1ELi128EEEEEEEEEvNT_6ParamsE:
	.zero		1576


//--------------------- .nv.constant0._ZN7cutlass13device_kernelIN5flash19enable_sm80_to_sm89INS1_16FlashAttnFwdSm80INS1_25CollectiveMainloopFwdSm80ILi8ELi1ELb1EN4cute5tupleIJNS5_1CILi128EEENS7_ILi64EEENS7_ILi256EEEEEELi256ENS_6half_tEfNS_4arch4Sm80ELb0ELb0ELb0ELb1ELb1ELb0ELb1ELb0EEENS1_21CollectiveEpilogueFwdINS6_IJS8_SA_S9_EEENS6_IJNS7_ILi1EEESI_SI_EEESC_SE_Li256ELb1ELb1ELb0ELb0EEENS1_19SingleTileSchedulerILb1ELb0ELb1ELi128EEEEEEEEEvNT_6ParamsE --------------------------
	.section	.nv.constant0._ZN7cutlass13device_kernelIN5flash19enable_sm80_to_sm89INS1_16FlashAttnFwdSm80INS1_25CollectiveMainloopFwdSm80ILi8ELi1ELb1EN4cute5tupleIJNS5_1CILi128EEENS7_ILi64EEENS7_ILi256EEEEEELi256ENS_6half_tEfNS_4arch4Sm80ELb0ELb0ELb0ELb1ELb1ELb0ELb1ELb0EEENS1_21CollectiveEpilogueFwdINS6_IJS8_SA_S9_EEENS6_IJNS7_ILi1EEESI_SI_EEESC_SE_Li256ELb1ELb1ELb0ELb0EEENS1_19SingleTileSchedulerILb1ELb0ELb1ELi128EEEEEEEEEvNT_6ParamsE,"a",@progbits
	.sectionflags	@""
	.align	4
.nv.constant0._ZN7cutlass13device_kernelIN5flash19enable_sm80_to_sm89INS1_16FlashAttnFwdSm80INS1_25CollectiveMainloopFwdSm80ILi8ELi1ELb1EN4cute5tupleIJNS5_1CILi128EEENS7_ILi64EEENS7_ILi256EEEEEELi256ENS_6half_tEfNS_4arch4Sm80ELb0ELb0ELb0ELb1ELb1ELb0ELb1ELb0EEENS1_21CollectiveEpilogueFwdINS6_IJS8_SA_S9_EEENS6_IJNS7_ILi1EEESI_SI_EEESC_SE_Li256ELb1ELb1ELb0ELb0EEENS1_19SingleTileSchedulerILb1ELb0ELb1ELi128EEEEEEEEEvNT_6ParamsE:
	.zero		1576


//--------------------- .nv.constant0._ZN7cutlass13device_kernelIN5flash19enable_sm80_to_sm89INS1_16FlashAttnFwdSm80INS1_25CollectiveMainloopFwdSm80ILi8ELi1ELb0EN4cute5tupleIJNS5_1CILi128EEENS7_ILi32EEENS7_ILi256EEEEEELi256ENS_6half_tEfNS_4arch4Sm80ELb0ELb0ELb0ELb1ELb1ELb1ELb1ELb0EEENS1_21CollectiveEpilogueFwdINS6_IJS8_SA_S9_EEENS6_IJNS7_ILi1EEESI_SI_EEESC_SE_Li256ELb1ELb1ELb0ELb0EEENS1_19SingleTileSchedulerILb1ELb0ELb1ELi128EEEEEEEEEvNT_6ParamsE --------------------------
	.section	.nv.constant0._ZN7cutlass13device_kernelIN5flash19enable_sm80_to_sm89INS1_16FlashAttnFwdSm80INS1_25CollectiveMainloopFwdSm80ILi8ELi1ELb0EN4cute5tupleIJNS5_1CILi128EEENS7_ILi32EEENS7_ILi256EEEEEELi256ENS_6half_tEfNS_4arch4Sm80ELb0ELb0ELb0ELb1ELb1ELb1ELb1ELb0EEENS1_21CollectiveEpilogueFwdINS6_IJS8_SA_S9_EEENS6_IJNS7_ILi1EEESI_SI_EEESC_SE_Li256ELb1ELb1ELb0ELb0EEENS1_19SingleTileSchedulerILb1ELb0ELb1ELi128EEEEEEEEEvNT_6ParamsE,"a",@progbits
	.sectionflags	@""
	.align	4
.nv.constant0._ZN7cutlass13device_kernelIN5flash19enable_sm80_to_sm89INS1_16FlashAttnFwdSm80INS1_25CollectiveMainloopFwdSm80ILi8ELi1ELb0EN4cute5tupleIJNS5_1CILi128EEENS7_ILi32EEENS7_ILi256EEEEEELi256ENS_6half_tEfNS_4arch4Sm80ELb0ELb0ELb0ELb1ELb1ELb1ELb1ELb0EEENS1_21CollectiveEpilogueFwdINS6_IJS8_SA_S9_EEENS6_IJNS7_ILi1EEESI_SI_EEESC_SE_Li256ELb1ELb1ELb0ELb0EEENS1_19SingleTileSchedulerILb1ELb0ELb1ELi128EEEEEEEEEvNT_6ParamsE:
	.zero		1576


//--------------------- .nv.constant0._ZN7cutlass13device_kernelIN5flash19enable_sm80_to_sm89INS1_16FlashAttnFwdSm80INS1_25CollectiveMainloopFwdSm80ILi8ELi1ELb1EN4cute5tupleIJNS5_1CILi128EEENS7_ILi48EEENS7_ILi256EEEEEELi256ENS_6half_tEfNS_4arch4Sm80ELb0ELb1ELb0ELb0ELb1ELb0ELb1ELb0EEENS1_21CollectiveEpilogueFwdINS6_IJS8_SA_S9_EEENS6_IJNS7_ILi1EEESI_SI_EEESC_SE_Li256ELb0ELb1ELb0ELb0EEENS1_19SingleTileSchedulerILb0ELb0ELb1ELi128EEEEEEEEEvNT_6ParamsE --------------------------
	.section	.nv.constant0._ZN7cutlass13device_kernelIN5flash19enable_sm80_to_sm89INS1_16FlashAttnFwdSm80INS1_25CollectiveMainloopFwdSm80ILi8ELi1ELb1EN4cute5tupleIJNS5_1CILi128EEENS7_ILi48EEENS7_ILi256EEEEEELi256ENS_6half_tEfNS_4arch4Sm80ELb0ELb1ELb0ELb0ELb1ELb0ELb1ELb0EEENS1_21CollectiveEpilogueFwdINS6_IJS8_SA_S9_EEENS6_IJNS7_ILi1EEESI_SI_EEESC_SE_Li256ELb0ELb1ELb0ELb0EEENS1_19SingleTileSchedulerILb0ELb0ELb1ELi128EEEEEEEEEvNT_6ParamsE,"a",@progbits
	.sectionflags	@""
	.align	4
.nv.constant0._ZN7cutlass13device_kernelIN5flash19enable_sm80_to_sm89INS1_16FlashAttnFwdSm80INS1_25CollectiveMainloopFwdSm80ILi8ELi1ELb1EN4cute5tupleIJNS5_1CILi128EEENS7_ILi48EEENS7_ILi256EEEEEELi256ENS_6half_tEfNS_4arch4Sm80ELb0ELb1ELb0ELb0ELb1ELb0ELb1ELb0EEENS1_21CollectiveEpilogueFwdINS6_IJS8_SA_S9_EEENS6_IJNS7_ILi1EEESI_SI_EEESC_SE_Li256ELb0ELb1ELb0ELb0EEENS1_19SingleTileSchedulerILb0ELb0ELb1ELi128EEEEEEEEEvNT_6ParamsE:
	.zero		1576


//--------------------- .nv.constant0._ZN7cutlass13device_kernelIN5flash19enable_sm80_to_sm89INS1_16FlashAttnFwdSm80INS1_25CollectiveMainloopFwdSm80ILi8ELi1ELb1EN4cute5tupleIJNS5_1CILi128EEENS7_ILi48EEENS7_ILi256EEEEEELi256ENS_6half_tEfNS_4arch4Sm80ELb0ELb1ELb0ELb1ELb1ELb0ELb1ELb0EEENS1_21CollectiveEpilogueFwdINS6_IJS8_SA_S9_EEENS6_IJNS7_ILi1EEESI_SI_EEESC_SE_Li256ELb1ELb1ELb0ELb0EEENS1_19SingleTileSchedulerILb1ELb0ELb1ELi128EEEEEEEEEvNT_6ParamsE --------------------------
	.section	.nv.constant0._ZN7cutlass13device_kernelIN5flash19enable_sm80_to_sm89INS1_16FlashAttnFwdSm80INS1_25CollectiveMainloopFwdSm80ILi8ELi1ELb1EN4cute5tupleIJNS5_1CILi128EEENS7_ILi48EEENS7_ILi256EEEEEELi256ENS_6half_tEfNS_4arch4Sm80ELb0ELb1ELb0ELb1ELb1ELb0ELb1ELb0EEENS1_21CollectiveEpilogueFwdINS6_IJS8_SA_S9_EEENS6_IJNS7_ILi1EEESI_SI_EEESC_SE_Li256ELb1ELb1ELb0ELb0EEENS1_19SingleTileSchedulerILb1ELb0ELb1ELi128EEEEEEEEEvNT_6ParamsE,"a",@progbits
	.sectionflags	@""
	.align	4
.nv.constant0._ZN7cutlass13device_kernelIN5flash19enable_sm80_to_sm89INS1_16FlashAttnFwdSm80INS1_25CollectiveMainloopFwdSm80ILi8ELi1ELb1EN4cute5tupleIJNS5_1CILi128EEENS7_ILi48EEENS7_ILi256EEEEEELi256ENS_6half_tEfNS_4arch4Sm80ELb0ELb1ELb0ELb1ELb1ELb0ELb1ELb0EEENS1_21CollectiveEpilogueFwdINS6_IJS8_SA_S9_EEENS6_IJNS7_ILi1EEESI_SI_EEESC_SE_Li256ELb1ELb1ELb0ELb0EEENS1_19SingleTileSchedulerILb1ELb0ELb1ELi128EEEEEEEEEvNT_6ParamsE:
	.zero		1576


//--------------------- .nv.constant0._ZN7cutlass13device_kernelIN5flash19enable_sm80_to_sm89INS1_16FlashAttnFwdSm80INS1_25CollectiveMainloopFwdSm80ILi8ELi1ELb0EN4cute5tupleIJNS5_1CILi128EEENS7_ILi32EEENS7_ILi256EEEEEELi256ENS_6half_tEfNS_4arch4Sm80ELb0ELb1ELb0ELb1ELb1ELb1ELb1ELb0EEENS1_21CollectiveEpilogueFwdINS6_IJS8_SA_S9_EEENS6_IJNS7_ILi1EEESI_SI_EEESC_SE_Li256ELb1ELb1ELb0ELb0EEENS1_19SingleTileSchedulerILb1ELb0ELb1ELi128EEEEEEEEEvNT_6ParamsE --------------------------
	.section	.nv.constant0._ZN7cutlass13device_kernelIN5flash19enable_sm80_to_sm89INS1_16FlashAttnFwdSm80INS1_25CollectiveMainloopFwdSm80ILi8ELi1ELb0EN4cute5tupleIJNS5_1CILi128EEENS7_ILi32EEENS7_ILi256EEEEEELi256ENS_6half_tEfNS_4arch4Sm80ELb0ELb1ELb0ELb1ELb1ELb1ELb1ELb0EEENS1_21CollectiveEpilogueFwdINS6_IJS8_SA_S9_EEENS6_IJNS7_ILi1EEESI_SI_EEESC_SE_Li256ELb1ELb1ELb0ELb0EEENS1_19SingleTileSchedulerILb1ELb0ELb1ELi128EEEEEEEEEvNT_6ParamsE,"a",@progbits
	.sectionflags	@""
	.align	4
.nv.constant0._ZN7cutlass13device_kernelIN5flash19enable_sm80_to_sm89INS1_16FlashAttnFwdSm80INS1_25CollectiveMainloopFwdSm80ILi8ELi1ELb0EN4cute5tupleIJNS5_1CILi128EEENS7_ILi32EEENS7_ILi256EEEEEELi256ENS_6half_tEfNS_4arch4Sm80ELb0ELb1ELb0ELb1ELb1ELb1ELb1ELb0EEENS1_21CollectiveEpilogueFwdINS6_IJS8_SA_S9_EEENS6_IJNS7_ILi1EEESI_SI_EEESC_SE_Li256ELb1ELb1ELb0ELb0EEENS1_19SingleTileSchedulerILb1ELb0ELb1ELi128EEEEEEEEEvNT_6ParamsE:
	.zero		1576


//--------------------- .nv.constant0._ZN7cutlass13device_kernelIN5flash19enable_sm80_to_sm89INS1_16FlashAttnFwdSm80INS1_25CollectiveMainloopFwdSm80ILi8ELi1ELb1EN4cute5tupleIJNS5_1CILi128EEENS7_ILi64EEENS7_ILi256EEEEEELi256ENS_6half_tEfNS_4arch4Sm80ELb1ELb0ELb0ELb0ELb1ELb0ELb1ELb0EEENS1_21CollectiveEpilogueFwdINS6_IJS8_SA_S9_EEENS6_IJNS7_ILi1EEESI_SI_EEESC_SE_Li256ELb0ELb1ELb0ELb0EEENS1_30DynamicPersistentTileSchedulerILi256ELi256ELb0ELb1ELb0EEEEEEEEEvNT_6ParamsE --------------------------
	.section	.nv.constant0._ZN7cutlass13device_kernelIN5flash19enable_sm80_to_sm89INS1_16FlashAttnFwdSm80INS1_25CollectiveMainloopFwdSm80ILi8ELi1ELb1EN4cute5tupleIJNS5_1CILi128EEENS7_ILi64EEENS7_ILi256EEEEEELi256ENS_6half_tEfNS_4arch4Sm80ELb1ELb0ELb0ELb0ELb1ELb0ELb1ELb0EEENS1_21CollectiveEpilogueFwdINS6_IJS8_SA_S9_EEENS6_IJNS7_ILi1EEESI_SI_EEESC_SE_Li256ELb0ELb1ELb0ELb0EEENS1_30DynamicPersistentTileSchedulerILi256ELi256ELb0ELb1ELb0EEEEEEEEEvNT_6ParamsE,"a",@progbits
	.sectionflags	@""
	.align	4
.nv.constant0._ZN7cutlass13device_kernelIN5flash19enable_sm80_to_sm89INS1_16FlashAttnFwdSm80INS1_25CollectiveMainloopFwdSm80ILi8ELi1ELb1EN4cute5tupleIJNS5_1CILi128EEENS7_ILi64EEENS7_ILi256EEEEEELi256ENS_6half_tEfNS_4arch4Sm80ELb1ELb0ELb0ELb0ELb1ELb0ELb1ELb0EEENS1_21CollectiveEpilogueFwdINS6_IJS8_SA_S9_EEENS6_IJNS7_ILi1EEESI_SI_EEESC_SE_Li256ELb0ELb1ELb0ELb0EEENS1_30DynamicPersistentTileSchedulerILi256ELi256ELb0ELb1ELb0EEEEEEEEEvNT_6ParamsE:
	.zero		1592


//--------------------- .nv.constant0._ZN7cutlass13device_kernelIN5flash19enable_sm80_to_sm89INS1_16FlashAttnFwdSm80INS1_25CollectiveMainloopFwdSm80ILi8ELi1ELb1EN4cute5tupleIJNS5_1CILi128EEENS7_ILi64EEENS7_ILi256EEEEEELi256ENS_6half_tEfNS_4arch4Sm80ELb1ELb0ELb0ELb1ELb1ELb0ELb1ELb0EEENS1_21CollectiveEpilogueFwdINS6_IJS8_SA_S9_EEENS6_IJNS7_ILi1EEESI_SI_EEESC_SE_Li256ELb1ELb1ELb0ELb0EEENS1_19SingleTileSchedulerILb1ELb0ELb1ELi128EEEEEEEEEvNT_6ParamsE --------------------------
	.section	.nv.constant0._ZN7cutlass13device_kernelIN5flash19enable_sm80_to_sm89INS1_16FlashAttnFwdSm80INS1_25CollectiveMainloopFwdSm80ILi8ELi1ELb1EN4cute5tupleIJNS5_1CILi128EEENS7_ILi64EEENS7_ILi256EEEEEELi256ENS_6half_tEfNS_4arch4Sm80ELb1ELb0ELb0ELb1ELb1ELb0ELb1ELb0EEENS1_21CollectiveEpilogueFwdINS6_IJS8_SA_S9_EEENS6_IJNS7_ILi1EEESI_SI_EEESC_SE_Li256ELb1ELb1ELb0ELb0EEENS1_19SingleTileSchedulerILb1ELb0ELb1ELi128EEEEEEEEEvNT_6ParamsE,"a",@progbits
	.sectionflags	@""
	.align	4
.nv.constant0._ZN7cutlass13device_kernelIN5flash19enable_sm80_to_sm89INS1_16FlashAttnFwdSm80INS1_25CollectiveMainloopFwdSm80ILi8ELi1ELb1EN4cute5tupleIJNS5_1CILi128EEENS7_ILi64EEENS7_ILi256EEEEEELi256ENS_6half_tEfNS_4arch4Sm80ELb1ELb0ELb0ELb1ELb1ELb0ELb1ELb0EEENS1_21CollectiveEpilogueFwdINS6_IJS8_SA_S9_EEENS6_IJNS7_ILi1EEESI_SI_EEESC_SE_Li256ELb1ELb1ELb0ELb0EEENS1_19SingleTileSchedulerILb1ELb0ELb1ELi128EEEEEEEEEvNT_6ParamsE:
	.zero		1576


//--------------------- .nv.constant0._ZN7cutlass13device_kernelIN5flash19enable_sm80_to_sm89INS1_16FlashAttnFwdSm80INS1_25CollectiveMainloopFwdSm80ILi8ELi1ELb0EN4cute5tupleIJNS5_1CILi128EEENS7_ILi32EEENS7_ILi256EEEEEELi256ENS_6half_tEfNS_4arch4Sm80ELb1ELb0ELb0ELb1ELb1ELb1ELb1ELb0EEENS1_21CollectiveEpilogueFwdINS6_IJS8_SA_S9_EEENS6_IJNS7_ILi1EEESI_SI_EEESC_SE_Li256ELb1ELb1ELb0ELb0EEENS1_19SingleTileSchedulerILb1ELb0ELb1ELi128EEEEEEEEEvNT_6ParamsE --------------------------
	.section	.nv.constant0._ZN7cutlass13device_kernelIN5flash19enable_sm80_to_sm89INS1_16FlashAttnFwdSm80INS1_25CollectiveMainloopFwdSm80ILi8ELi1ELb0EN4cute5tupleIJNS5_1CILi128EEENS7_ILi32EEENS7_ILi256EEEEEELi256ENS_6half_tEfNS_4arch4Sm80ELb1ELb0ELb0ELb1ELb1ELb1ELb1ELb0EEENS1_21CollectiveEpilogueFwdINS6_IJS8_SA_S9_EEENS6_IJNS7_ILi1EEESI_SI_EEESC_SE_Li256ELb1ELb1ELb0ELb0EEENS1_19SingleTileSchedulerILb1ELb0ELb1ELi128EEEEEEEEEvNT_6ParamsE,"a",@progbits
	.sectionflags	@""
	.align	4
.nv.constant0._ZN7cutlass13device_kernelIN5flash19enable_sm80_to_sm89INS1_16FlashAttnFwdSm80INS1_25CollectiveMainloopFwdSm80ILi8ELi1ELb0EN4cute5tupleIJNS5_1CILi128EEENS7_ILi32EEENS7_ILi256EEEEEELi256ENS_6half_tEfNS_4arch4Sm80ELb1ELb0ELb0ELb1ELb1ELb1ELb1ELb0EEENS1_21CollectiveEpilogueFwdINS6_IJS8_SA_S9_EEENS6_IJNS7_ILi1EEESI_SI_EEESC_SE_Li256ELb1ELb1ELb0ELb0EEENS1_19SingleTileSchedulerILb1ELb0ELb1ELi128EEEEEEEEEvNT_6ParamsE:
	.zero		1576


//--------------------- .nv.constant0._ZN7cutlass13device_kernelIN5flash19enable_sm80_to_sm89INS1_16FlashAttnFwdSm80INS1_25CollectiveMainloopFwdSm80ILi8ELi1ELb0EN4cute5tupleIJNS5_1CILi128EEENS7_ILi96EEENS7_ILi256EEEEEELi256ENS_6half_tEfNS_4arch4Sm80ELb0ELb0ELb0ELb0ELb1ELb0ELb1ELb0EEENS1_21CollectiveEpilogueFwdINS6_IJS8_SA_S9_EEENS6_IJNS7_ILi1EEESI_SI_EEESC_SE_Li256ELb0ELb1ELb0ELb0EEENS1_19SingleTileSchedulerILb0ELb0ELb1ELi128EEEEEEEEEvNT_6ParamsE --------------------------
	.section	.nv.constant0._ZN7cutlass13device_kernelIN5flash19enable_sm80_to_sm89INS1_16FlashAttnFwdSm80INS1_25CollectiveMainloopFwdSm80ILi8ELi1ELb0EN4cute5tupleIJNS5_1CILi128EEENS7_ILi96EEENS7_ILi256EEEEEELi256ENS_6half_tEfNS_4arch4Sm80ELb0ELb0ELb0ELb0ELb1ELb0ELb1ELb0EEENS1_21CollectiveEpilogueFwdINS6_IJS8_SA_S9_EEENS6_IJNS7_ILi1EEESI_SI_EEESC_SE_Li256ELb0ELb1ELb0ELb0EEENS1_19SingleTileSchedulerILb0ELb0ELb1ELi128EEEEEEEEEvNT_6ParamsE,"a",@progbits
	.sectionflags	@""
	.align	4
.nv.constant0._ZN7cutlass13device_kernelIN5flash19enable_sm80_to_sm89INS1_16FlashAttnFwdSm80INS1_25CollectiveMainloopFwdSm80ILi8ELi1ELb0EN4cute5tupleIJNS5_1CILi128EEENS7_ILi96EEENS7_ILi256EEEEEELi256ENS_6half_tEfNS_4arch4Sm80ELb0ELb0ELb0ELb0ELb1ELb0ELb1ELb0EEENS1_21CollectiveEpilogueFwdINS6_IJS8_SA_S9_EEENS6_IJNS7_ILi1EEESI_SI_EEESC_SE_Li256ELb0ELb1ELb0ELb0EEENS1_19SingleTileSchedulerILb0ELb0ELb1ELi128EEEEEEEEEvNT_6ParamsE:
	.zero		1576


//--------------------- .nv.constant0._ZN7cutlass13device_kernelIN5flash19enable_sm80_to_sm89INS1_16FlashAttnFwdSm80INS1_25CollectiveMainloopFwdSm80ILi8ELi1ELb0EN4cute5tupleIJNS5_1CILi128EEENS7_ILi96EEENS7_ILi256EEEEEELi256ENS_6half_tEfNS_4arch4Sm80ELb0ELb0ELb0ELb1ELb1ELb0ELb1ELb0EEENS1_21CollectiveEpilogueFwdINS6_IJS8_SA_S9_EEENS6_IJNS7_ILi1EEESI_SI_EEESC_SE_Li256ELb1ELb1ELb0ELb0EEENS1_19SingleTileSchedulerILb1ELb0ELb1ELi128EEEEEEEEEvNT_6ParamsE --------------------------
	.section	.nv.constant0._ZN7cutlass13device_kernelIN5flash19enable_sm80_to_sm89INS1_16FlashAttnFwdSm80INS1_25CollectiveMainloopFwdSm80ILi8ELi1ELb0EN4cute5tupleIJNS5_1CILi128EEENS7_ILi96EEENS7_ILi256EEEEEELi256ENS_6half_tEfNS_4arch4Sm80ELb0ELb0ELb0ELb1ELb1ELb0ELb1ELb0EEENS1_21CollectiveEpilogueFwdINS6_IJS8_SA_S9_EEENS6_IJNS7_ILi1EEESI_SI_EEESC_SE_Li256ELb1ELb1ELb0ELb0EEENS1_19SingleTileSchedulerILb1ELb0ELb1ELi128EEEEEEEEEvNT_6ParamsE,"a",@progbits
	.sectionflags	@""
	.align	4
.nv.constant0._ZN7cutlass13device_kernelIN5flash19enable_sm80_to_sm89INS1_16FlashAttnFwdSm80INS1_25CollectiveMainloopFwdSm80ILi8ELi1ELb0EN4cute5tupleIJNS5_1CILi128EEENS7_ILi96EEENS7_ILi256EEEEEELi256ENS_6half_tEfNS_4arch4Sm80ELb0ELb0ELb0ELb1ELb1ELb0ELb1ELb0EEENS1_21CollectiveEpilogueFwdINS6_IJS8_SA_S9_EEENS6_IJNS7_ILi1EEESI_SI_EEESC_SE_Li256ELb1ELb1ELb0ELb0EEENS1_19SingleTileSchedulerILb1ELb0ELb1ELi128EEEEEEEEEvNT_6ParamsE:
	.zero		1576


//--------------------- .nv.constant0._ZN7cutlass13device_kernelIN5flash19enable_sm80_to_sm89INS1_16FlashAttnFwdSm80INS1_25CollectiveMainloopFwdSm80ILi8ELi1ELb0EN4cute5tupleIJNS5_1CILi128EEENS7_ILi48EEENS7_ILi256EEEEEELi256ENS_6half_tEfNS_4arch4Sm80ELb0ELb0ELb0ELb1ELb1ELb1ELb1ELb0EEENS1_21CollectiveEpilogueFwdINS6_IJS8_SA_S9_EEENS6_IJNS7_ILi1EEESI_SI_EEESC_SE_Li256ELb1ELb1ELb0ELb0EEENS1_19SingleTileSchedulerILb1ELb0ELb1ELi128EEEEEEEEEvNT_6ParamsE --------------------------
	.section	.nv.constant0._ZN7cutlass13device_kernelIN5flash19enable_sm80_to_sm89INS1_16FlashAttnFwdSm80INS1_25CollectiveMainloopFwdSm80ILi8ELi1ELb0EN4cute5tupleIJNS5_1CILi128EEENS7_ILi48EEENS7_ILi256EEEEEELi256ENS_6half_tEfNS_4arch4Sm80ELb0ELb0ELb0ELb1ELb1ELb1ELb1ELb0EEENS1_21CollectiveEpilogueFwdINS6_IJS8_SA_S9_EEENS6_IJNS7_ILi1EEESI_SI_EEESC_SE_Li256ELb1ELb1ELb0ELb0EEENS1_19SingleTileSchedulerILb1ELb0ELb1ELi128EEEEEEEEEvNT_6ParamsE,"a",@progbits
	.sectionflags	@""
	.align	4
.nv.constant0._ZN7cutlass13device_kernelIN5flash19enable_sm80_to_sm89INS1_16FlashAttnFwdSm80INS1_25CollectiveMainloopFwdSm80ILi8ELi1ELb0EN4cute5tupleIJNS5_1CILi128EEENS7_ILi48EEENS7_ILi256EEEEEELi256ENS_6half_tEfNS_4arch4Sm80ELb0ELb0ELb0ELb1ELb1ELb1ELb1ELb0EEENS1_21CollectiveEpilogueFwdINS6_IJS8_SA_S9_EEENS6_IJNS7_ILi1EEESI_SI_EEESC_SE_Li256ELb1ELb1ELb0ELb0EEENS1_19SingleTileSchedulerILb1ELb0ELb1ELi128EEEEEEEEEvNT_6ParamsE:
	.zero		1576


//--------------------- .nv.constant0._ZN7cutlass13device_kernelIN5flash19enable_sm80_to_sm89INS1_16FlashAttnFwdSm80INS1_25CollectiveMainloopFwdSm80ILi8ELi1ELb0EN4cute5tupleIJNS5_1CILi128EEENS7_ILi64EEENS7_ILi256EEEEEELi256ENS_6half_tEfNS_4arch4Sm80ELb0ELb1ELb0ELb0ELb1ELb0ELb1ELb0EEENS1_21CollectiveEpilogueFwdINS6_IJS8_SA_S9_EEENS6_IJNS7_ILi1EEESI_SI_EEESC_SE_Li256ELb0ELb1ELb0ELb0EEENS1_19SingleTileSchedulerILb0ELb0ELb1ELi128EEEEEEEEEvNT_6ParamsE --------------------------
	.section	.nv.constant0._ZN7cutlass13device_kernelIN5flash19enable_sm80_to_sm89INS1_16FlashAttnFwdSm80INS1_25CollectiveMainloopFwdSm80ILi8ELi1ELb0EN4cute5tupleIJNS5_1CILi128EEENS7_ILi64EEENS7_ILi256EEEEEELi256ENS_6half_tEfNS_4arch4Sm80ELb0ELb1ELb0ELb0ELb1ELb0ELb1ELb0EEENS1_21CollectiveEpilogueFwdINS6_IJS8_SA_S9_EEENS6_IJNS7_ILi1EEESI_SI_EEESC_SE_Li256ELb0ELb1ELb0ELb0EEENS1_19SingleTileSchedulerILb0ELb0ELb1ELi128EEEEEEEEEvNT_6ParamsE,"a",@progbits
	.sectionflags	@""
	.align	4
.nv.constant0._ZN7cutlass13device_kernelIN5flash19enable_sm80_to_sm89INS1_16FlashAttnFwdSm80INS1_25CollectiveMainloopFwdSm80ILi8ELi1ELb0EN4cute5tupleIJNS5_1CILi128EEENS7_ILi64EEENS7_ILi256EEEEEELi256ENS_6half_tEfNS_4arch4Sm80ELb0ELb1ELb0ELb0ELb1ELb0ELb1ELb0EEENS1_21CollectiveEpilogueFwdINS6_IJS8_SA_S9_EEENS6_IJNS7_ILi1EEESI_SI_EEESC_SE_Li256ELb0ELb1ELb0ELb0EEENS1_19SingleTileSchedulerILb0ELb0ELb1ELi128EEEEEEEEEvNT_6ParamsE:
	.zero		1576


//--------------------- .nv.constant0._ZN7cutlass13device_kernelIN5flash19enable_sm80_to_sm89INS1_16FlashAttnFwdSm80INS1_25CollectiveMainloopFwdSm80ILi8ELi1ELb0EN4cute5tupleIJNS5_1CILi128EEENS7_ILi64EEENS7_ILi256EEEEEELi256ENS_6half_tEfNS_4arch4Sm80ELb0ELb1ELb0ELb1ELb1ELb0ELb1ELb0EEENS1_21CollectiveEpilogueFwdINS6_IJS8_SA_S9_EEENS6_IJNS7_ILi1EEESI_SI_EEESC_SE_Li256ELb1ELb1ELb0ELb0EEENS1_19SingleTileSchedulerILb1ELb0ELb1ELi128EEEEEEEEEvNT_6ParamsE --------------------------
	.section	.nv.constant0._ZN7cutlass13device_kernelIN5flash19enable_sm80_to_sm89INS1_16FlashAttnFwdSm80INS1_25CollectiveMainloopFwdSm80ILi8ELi1ELb0EN4cute5tupleIJNS5_1CILi128EEENS7_ILi64EEENS7_ILi256EEEEEELi256ENS_6half_tEfNS_4arch4Sm80ELb0ELb1ELb0ELb1ELb1ELb0ELb1ELb0EEENS1_21CollectiveEpilogueFwdINS6_IJS8_SA_S9_EEENS6_IJNS7_ILi1EEESI_SI_EEESC_SE_Li256ELb1ELb1ELb0ELb0EEENS1_19SingleTileSchedulerILb1ELb0ELb1ELi128EEEEEEEEEvNT_6ParamsE,"a",@progbits
	.sectionflags	@""
	.align	4
.nv.constant0._ZN7cutlass13device_kernelIN5flash19enable_sm80_to_sm89INS1_16FlashAttnFwdSm80INS1_25CollectiveMainloopFwdSm80ILi8ELi1ELb0EN4cute5tupleIJNS5_1CILi128EEENS7_ILi64EEENS7_ILi256EEEEEELi256ENS_6half_tEfNS_4arch4Sm80ELb0ELb1ELb0ELb1ELb1ELb0ELb1ELb0EEENS1_21CollectiveEpilogueFwdINS6_IJS8_SA_S9_EEENS6_IJNS7_ILi1EEESI_SI_EEESC_SE_Li256ELb1ELb1ELb0ELb0EEENS1_19SingleTileSchedulerILb1ELb0ELb1ELi128EEEEEEEEEvNT_6ParamsE:
	.zero		1576


//--------------------- .nv.constant0._ZN7cutlass13device_kernelIN5flash19enable_sm80_to_sm89INS1_16FlashAttnFwdSm80INS1_25CollectiveMainloopFwdSm80ILi8ELi1ELb0EN4cute5tupleIJNS5_1CILi128EEENS7_ILi48EEENS7_ILi256EEEEEELi256ENS_6half_tEfNS_4arch4Sm80ELb0ELb1ELb0ELb1ELb1ELb1ELb1ELb0EEENS1_21CollectiveEpilogueFwdINS6_IJS8_SA_S9_EEENS6_IJNS7_ILi1EEESI_SI_EEESC_SE_Li256ELb1ELb1ELb0ELb0EEENS1_19SingleTileSchedulerILb1ELb0ELb1ELi128EEEEEEEEEvNT_6ParamsE --------------------------
	.section	.nv.constant0._ZN7cutlass13device_kernelIN5flash19enable_sm80_to_sm89INS1_16FlashAttnFwdSm80INS1_25CollectiveMainloopFwdSm80ILi8ELi1ELb0EN4cute5tupleIJNS5_1CILi128EEENS7_ILi48EEENS7_ILi256EEEEEELi256ENS_6half_tEfNS_4arch4Sm80ELb0ELb1ELb0ELb1ELb1ELb1ELb1ELb0EEENS1_21CollectiveEpilogueFwdINS6_IJS8_SA_S9_EEENS6_IJNS7_ILi1EEESI_SI_EEESC_SE_Li256ELb1ELb1ELb0ELb0EEENS1_19SingleTileSchedulerILb1ELb0ELb1ELi128EEEEEEEEEvNT_6ParamsE,"a",@progbits
	.sectionflags	@""
	.align	4
.nv.constant0._ZN7cutlass13device_kernelIN5flash19enable_sm80_to_sm89INS1_16FlashAttnFwdSm80INS1_25CollectiveMainloopFwdSm80ILi8ELi1ELb0EN4cute5tupleIJNS5_1CILi128EEENS7_ILi48EEENS7_ILi256EEEEEELi256ENS_6half_tEfNS_4arch4Sm80ELb0ELb1ELb0ELb1ELb1ELb1ELb1ELb0EEENS1_21CollectiveEpilogueFwdINS6_IJS8_SA_S9_EEENS6_IJNS7_ILi1EEESI_SI_EEESC_SE_Li256ELb1ELb1ELb0ELb0EEENS1_19SingleTileSchedulerILb1ELb0ELb1ELi128EEEEEEEEEvNT_6ParamsE:
	.zero		1576


//--------------------- .nv.constant0._ZN7cutlass13device_kernelIN5flash19enable_sm80_to_sm89INS1_16FlashAttnFwdSm80INS1_25CollectiveMainloopFwdSm80ILi8ELi1ELb0EN4cute5tupleIJNS5_1CILi128EEENS7_ILi96EEENS7_ILi256EEEEEELi256ENS_6half_tEfNS_4arch4Sm80ELb1ELb0ELb0ELb0ELb1ELb0ELb1ELb0EEENS1_21CollectiveEpilogueFwdINS6_IJS8_SA_S9_EEENS6_IJNS7_ILi1EEESI_SI_EEESC_SE_Li256ELb0ELb1ELb0ELb0EEENS1_30DynamicPersistentTileSchedulerILi256ELi256ELb0ELb1ELb0EEEEEEEEEvNT_6ParamsE --------------------------
	.section	.nv.constant0._ZN7cutlass13device_kernelIN5flash19enable_sm80_to_sm89INS1_16FlashAttnFwdSm80INS1_25CollectiveMainloopFwdSm80ILi8ELi1ELb0EN4cute5tupleIJNS5_1CILi128EEENS7_ILi96EEENS7_ILi256EEEEEELi256ENS_6half_tEfNS_4arch4Sm80ELb1ELb0ELb0ELb0ELb1ELb0ELb1ELb0EEENS1_21CollectiveEpilogueFwdINS6_IJS8_SA_S9_EEENS6_IJNS7_ILi1EEESI_SI_EEESC_SE_Li256ELb0ELb1ELb0ELb0EEENS1_30DynamicPersistentTileSchedulerILi256ELi256ELb0ELb1ELb0EEEEEEEEEvNT_6ParamsE,"a",@progbits
	.sectionflags	@""
	.align	4
.nv.constant0._ZN7cutlass13device_kernelIN5flash19enable_sm80_to_sm89INS1_16FlashAttnFwdSm80INS1_25CollectiveMainloopFwdSm80ILi8ELi1ELb0EN4cute5tupleIJNS5_1CILi128EEENS7_ILi96EEENS7_ILi256EEEEEELi256ENS_6half_tEfNS_4arch4Sm80ELb1ELb0ELb0ELb0ELb1ELb0ELb1ELb0EEENS1_21CollectiveEpilogueFwdINS6_IJS8_SA_S9_EEENS6_IJNS7_ILi1EEESI_SI_EEESC_SE_Li256ELb0ELb1ELb0ELb0EEENS1_30DynamicPersistentTileSchedulerILi256ELi256ELb0ELb1ELb0EEEEEEEEEvNT_6ParamsE:
	.zero		1592


//--------------------- .nv.constant0._ZN7cutlass13device_kernelIN5flash19enable_sm80_to_sm89INS1_16FlashAttnFwdSm80INS1_25CollectiveMainloopFwdSm80ILi8ELi1ELb0EN4cute5tupleIJNS5_1CILi128EEENS7_ILi96EEENS7_ILi256EEEEEELi256ENS_6half_tEfNS_4arch4Sm80ELb1ELb0ELb0ELb1ELb1ELb0ELb1ELb0EEENS1_21CollectiveEpilogueFwdINS6_IJS8_SA_S9_EEENS6_IJNS7_ILi1EEESI_SI_EEESC_SE_Li256ELb1ELb1ELb0ELb0EEENS1_19SingleTileSchedulerILb1ELb0ELb1ELi128EEEEEEEEEvNT_6ParamsE --------------------------
	.section	.nv.constant0._ZN7cutlass13device_kernelIN5flash19enable_sm80_to_sm89INS1_16FlashAttnFwdSm80INS1_25CollectiveMainloopFwdSm80ILi8ELi1ELb0EN4cute5tupleIJNS5_1CILi128EEENS7_ILi96EEENS7_ILi256EEEEEELi256ENS_6half_tEfNS_4arch4Sm80ELb1ELb0ELb0ELb1ELb1ELb0ELb1ELb0EEENS1_21CollectiveEpilogueFwdINS6_IJS8_SA_S9_EEENS6_IJNS7_ILi1EEESI_SI_EEESC_SE_Li256ELb1ELb1ELb0ELb0EEENS1_19SingleTileSchedulerILb1ELb0ELb1ELi128EEEEEEEEEvNT_6ParamsE,"a",@progbits
	.sectionflags	@""
	.align	4
.nv.constant0._ZN7cutlass13device_kernelIN5flash19enable_sm80_to_sm89INS1_16FlashAttnFwdSm80INS1_25CollectiveMainloopFwdSm80ILi8ELi1ELb0EN4cute5tupleIJNS5_1CILi128EEENS7_ILi96EEENS7_ILi256EEEEEELi256ENS_6half_tEfNS_4arch4Sm80ELb1ELb0ELb0ELb1ELb1ELb0ELb1ELb0EEENS1_21CollectiveEpilogueFwdINS6_IJS8_SA_S9_EEENS6_IJNS7_ILi1EEESI_SI_EEESC_SE_Li256ELb1ELb1ELb0ELb0EEENS1_19SingleTileSchedulerILb1ELb0ELb1ELi128EEEEEEEEEvNT_6ParamsE:
	.zero		1576


//--------------------- .nv.constant0._ZN7cutlass13device_kernelIN5flash19enable_sm80_to_sm89INS1_16FlashAttnFwdSm80INS1_25CollectiveMainloopFwdSm80ILi8ELi1ELb0EN4cute5tupleIJNS5_1CILi128EEENS7_ILi48EEENS7_ILi256EEEEEELi256ENS_6half_tEfNS_4arch4Sm80ELb1ELb0ELb0ELb1ELb1ELb1ELb1ELb0EEENS1_21CollectiveEpilogueFwdINS6_IJS8_SA_S9_EEENS6_IJNS7_ILi1EEESI_SI_EEESC_SE_Li256ELb1ELb1ELb0ELb0EEENS1_19SingleTileSchedulerILb1ELb0ELb1ELi128EEEEEEEEEvNT_6ParamsE --------------------------
	.section	.nv.constant0._ZN7cutlass13device_kernelIN5flash19enable_sm80_to_sm89INS1_16FlashAttnFwdSm80INS1_25CollectiveMainloopFwdSm80ILi8ELi1ELb0EN4cute5tupleIJNS5_1CILi128EEENS7_ILi48EEENS7_ILi256EEEEEELi256ENS_6half_tEfNS_4arch4Sm80ELb1ELb0ELb0ELb1ELb1ELb1ELb1ELb0EEENS1_21CollectiveEpilogueFwdINS6_IJS8_SA_S9_EEENS6_IJNS7_ILi1EEESI_SI_EEESC_SE_Li256ELb1ELb1ELb0ELb0EEENS1_19SingleTileSchedulerILb1ELb0ELb1ELi128EEEEEEEEEvNT_6ParamsE,"a",@progbits
	.sectionflags	@""
	.align	4
.nv.constant0._ZN7cutlass13device_kernelIN5flash19enable_sm80_to_sm89INS1_16FlashAttnFwdSm80INS1_25CollectiveMainloopFwdSm80ILi8ELi1ELb0EN4cute5tupleIJNS5_1CILi128EEENS7_ILi48EEENS7_ILi256EEEEEELi256ENS_6half_tEfNS_4arch4Sm80ELb1ELb0ELb0ELb1ELb1ELb1ELb1ELb0EEENS1_21CollectiveEpilogueFwdINS6_IJS8_SA_S9_EEENS6_IJNS7_ILi1EEESI_SI_EEESC_SE_Li256ELb1ELb1ELb0ELb0EEENS1_19SingleTileSchedulerILb1ELb0ELb1ELi128EEEEEEEEEvNT_6ParamsE:
	.zero		1576


//--------------------- SYMBOLS --------------------------

	.type		.nv.reservedSmem.offset0,@object
	.size		.nv.reservedSmem.offset0,0x4
